// auto-generated by cutlass_sweep.gemm — config: {"arch": "sm_90", "cluster_m": 2, "cluster_n": 1, "dtype": "int8", "dtype_b": "int8", "layout": "nt", "stages": 0, "tile_k": 32, "tile_m": 384, "tile_n": 80}
#include "cutlass/cutlass.h"
#include "cutlass/gemm/collective/collective_builder.hpp"
#include "cutlass/gemm/device/gemm_universal_adapter.h"
#include "cutlass/gemm/kernel/gemm_universal.hpp"
#include "cutlass/epilogue/collective/collective_builder.hpp"

using ElemA = int8_t;
using ElemB = int8_t;
using ElemCD = int8_t;
using Acc  = int32_t;
using TileShape    = cute::Shape<cute::_384, cute::_80, cute::_32>;
using ClusterShape = cute::Shape<cute::_2, cute::_1, cute::_1>;

using CollectiveEpilogue = typename cutlass::epilogue::collective::CollectiveBuilder<
    cutlass::arch::Sm90, cutlass::arch::OpClassTensorOp,
    TileShape, ClusterShape,
    cutlass::epilogue::collective::EpilogueTileAuto,
    Acc, Acc,
    ElemCD, cutlass::layout::RowMajor, 128 / cutlass::sizeof_bits<ElemCD>::value,
    ElemCD, cutlass::layout::RowMajor, 128 / cutlass::sizeof_bits<ElemCD>::value,
    cutlass::epilogue::collective::EpilogueScheduleAuto
  >::CollectiveOp;

using CollectiveMainloop = typename cutlass::gemm::collective::CollectiveBuilder<
    cutlass::arch::Sm90, cutlass::arch::OpClassTensorOp,
    ElemA, cutlass::layout::RowMajor, 128 / cutlass::sizeof_bits<ElemA>::value,
    ElemB, cutlass::layout::ColumnMajor, 128 / cutlass::sizeof_bits<ElemB>::value,
    Acc,
    TileShape, ClusterShape,
    cutlass::gemm::collective::StageCountAutoCarveout<static_cast<int>(sizeof(typename CollectiveEpilogue::SharedStorage))>,
    cutlass::gemm::collective::KernelScheduleAuto
  >::CollectiveOp;

using GemmKernel = cutlass::gemm::kernel::GemmUniversal<
    cute::Shape<int,int,int,int>,
    CollectiveMainloop,
    CollectiveEpilogue
>;
using Gemm = cutlass::gemm::device::GemmUniversalAdapter<GemmKernel>;

// Force the device kernel symbol into the cubin without needing a host main.
auto* _anchor = &cutlass::device_kernel<GemmKernel>;


// ===== COMPILED SASS (sm_90a) =====

	.target	sm_90a

	.elftype	@"ET_EXEC"


//--------------------- .note.nv.tkinfo           --------------------------
	.section	.note.nv.tkinfo,"",@"SHT_NOTE"
	.sectionflags	@"SHF_NOTE_NV_TKINFO"
	.tkinfo
        /*0018*/ 	.word	0x00000002
        /*0030*/ 	.string	""
        /*0030*/ 	.string	"ptxas"
        /*0030*/ 	.string	"Cuda compilation tools, release 13.0, V13.0.88"
        /*0030*/ 	.string	"Build cuda_13.0.r13.0/compiler.36424714_0"
        /*0030*/ 	.string	"-arch sm_90a -m 64 "



//--------------------- .note.nv.cuinfo           --------------------------
	.section	.note.nv.cuinfo,"",@"SHT_NOTE"
	.sectionflags	@"SHF_NOTE_NV_CUINFO"
        /*0018*/ 	.short	0x0002
        /*001a*/ 	.short	0x005a
        /*001c*/ 	.short	0x0082
	.zero		2


//--------------------- .nv.info                  --------------------------
	.section	.nv.info,"",@"SHT_CUDA_INFO"
	.align	4


	//----- nvinfo : EIATTR_REGCOUNT
	.align		4
        /*0000*/ 	.byte	0x04, 0x2f
        /*0002*/ 	.short	(.L_15 - .L_14)
	.align		4
.L_14:
        /*0004*/ 	.word	index@(_ZN7cutlass13device_kernelINS_4gemm6kernel13GemmUniversalIN4cute5tupleIJiiiiEEENS1_10collective13CollectiveMmaINS1_34MainloopSm90TmaGmmaWarpSpecializedILi15ENS5_IJNS4_1CILi2EEENSA_ILi1EEESC_EEENS1_35KernelTmaWarpSpecializedCooperativeEEENS5_IJNSA_ILi384EEENSA_ILi80EEENSA_ILi32EEEEEEaNS5_IJlSC_lEEEaSK_NS4_8TiledMMAINS4_8MMA_AtomIJNS4_4SM904GMMA26MMA_64x16x32_S32S8S8_SS_TNEEEENS4_6LayoutISD_NS5_IJSC_NSA_ILi0EEESS_EEEEENS5_IJNS4_10UnderscoreESV_SV_EEEEENS4_13SM90_TMA_LOADENS4_14ComposedLayoutINS4_7SwizzleILi1ELi4ELi3EEENS4_18smem_ptr_flag_bitsILi8EEENSR_INS5_IJNSA_ILi8EEESI_EEENS5_IJSI_SC_EEEEEEEvNS4_8identityENS4_23SM90_TMA_LOAD_MULTICASTES18_vS19_EENS_8epilogue10collective6detail29Sm90TmaWarpSpecializedAdapterINS1D_15DefaultEpilogueIaSK_SK_NS1C_6thread17LinearCombinationIaLi1EiiLNS1H_9ScaleType4KindE0ELNS_15FloatRoundStyleE2EaEENS1_15EpilogueDefaultEEEEEvvEEEEvNT_6ParamsE)
        /*0008*/ 	.word	0x000000a8


	//----- nvinfo : EIATTR_FRAME_SIZE
	.align		4
.L_15:
        /*000c*/ 	.byte	0x04, 0x11
        /*000e*/ 	.short	(.L_17 - .L_16)
	.align		4
.L_16:
        /*0010*/ 	.word	index@(_ZN7cutlass13device_kernelINS_4gemm6kernel13GemmUniversalIN4cute5tupleIJiiiiEEENS1_10collective13CollectiveMmaINS1_34MainloopSm90TmaGmmaWarpSpecializedILi15ENS5_IJNS4_1CILi2EEENSA_ILi1EEESC_EEENS1_35KernelTmaWarpSpecializedCooperativeEEENS5_IJNSA_ILi384EEENSA_ILi80EEENSA_ILi32EEEEEEaNS5_IJlSC_lEEEaSK_NS4_8TiledMMAINS4_8MMA_AtomIJNS4_4SM904GMMA26MMA_64x16x32_S32S8S8_SS_TNEEEENS4_6LayoutISD_NS5_IJSC_NSA_ILi0EEESS_EEEEENS5_IJNS4_10UnderscoreESV_SV_EEEEENS4_13SM90_TMA_LOADENS4_14ComposedLayoutINS4_7SwizzleILi1ELi4ELi3EEENS4_18smem_ptr_flag_bitsILi8EEENSR_INS5_IJNSA_ILi8EEESI_EEENS5_IJSI_SC_EEEEEEEvNS4_8identityENS4_23SM90_TMA_LOAD_MULTICASTES18_vS19_EENS_8epilogue10collective6detail29Sm90TmaWarpSpecializedAdapterINS1D_15DefaultEpilogueIaSK_SK_NS1C_6thread17LinearCombinationIaLi1EiiLNS1H_9ScaleType4KindE0ELNS_15FloatRoundStyleE2EaEENS1_15EpilogueDefaultEEEEEvvEEEEvNT_6ParamsE)
        /*0014*/ 	.word	0x00000000


	//----- nvinfo : EIATTR_MIN_STACK_SIZE
	.align		4
.L_17:
        /*0018*/ 	.byte	0x04, 0x12
        /*001a*/ 	.short	(.L_19 - .L_18)
	.align		4
.L_18:
        /*001c*/ 	.word	index@(_ZN7cutlass13device_kernelINS_4gemm6kernel13GemmUniversalIN4cute5tupleIJiiiiEEENS1_10collective13CollectiveMmaINS1_34MainloopSm90TmaGmmaWarpSpecializedILi15ENS5_IJNS4_1CILi2EEENSA_ILi1EEESC_EEENS1_35KernelTmaWarpSpecializedCooperativeEEENS5_IJNSA_ILi384EEENSA_ILi80EEENSA_ILi32EEEEEEaNS5_IJlSC_lEEEaSK_NS4_8TiledMMAINS4_8MMA_AtomIJNS4_4SM904GMMA26MMA_64x16x32_S32S8S8_SS_TNEEEENS4_6LayoutISD_NS5_IJSC_NSA_ILi0EEESS_EEEEENS5_IJNS4_10UnderscoreESV_SV_EEEEENS4_13SM90_TMA_LOADENS4_14ComposedLayoutINS4_7SwizzleILi1ELi4ELi3EEENS4_18smem_ptr_flag_bitsILi8EEENSR_INS5_IJNSA_ILi8EEESI_EEENS5_IJSI_SC_EEEEEEEvNS4_8identityENS4_23SM90_TMA_LOAD_MULTICASTES18_vS19_EENS_8epilogue10collective6detail29Sm90TmaWarpSpecializedAdapterINS1D_15DefaultEpilogueIaSK_SK_NS1C_6thread17LinearCombinationIaLi1EiiLNS1H_9ScaleType4KindE0ELNS_15FloatRoundStyleE2EaEENS1_15EpilogueDefaultEEEEEvvEEEEvNT_6ParamsE)
        /*0020*/ 	.word	0x00000000
.L_19:


//--------------------- .nv.compat                --------------------------
	.section	.nv.compat,"",@"SHT_CUDA_COMPAT_INFO"
	.align	4
        /*0000*/ 	.byte	0x02, 0x09, 0x01, 0x00, 0x02, 0x02, 0x04, 0x00, 0x02, 0x05, 0x05, 0x00, 0x03, 0x07, 0x01, 0x01
        /*0010*/ 	.byte	0x02, 0x03, 0x01, 0x00, 0x02, 0x06, 0x01, 0x00, 0x04, 0x0b, 0x08, 0x00, 0x00, 0x00, 0x00, 0x00
        /*0020*/ 	.byte	0x00, 0x00, 0x00, 0x00


//--------------------- .nv.info._ZN7cutlass13device_kernelINS_4gemm6kernel13GemmUniversalIN4cute5tupleIJiiiiEEENS1_10collective13CollectiveMmaINS1_34MainloopSm90TmaGmmaWarpSpecializedILi15ENS5_IJNS4_1CILi2EEENSA_ILi1EEESC_EEENS1_35KernelTmaWarpSpecializedCooperativeEEENS5_IJNSA_ILi384EEENSA_ILi80EEENSA_ILi32EEEEEEaNS5_IJlSC_lEEEaSK_NS4_8TiledMMAINS4_8MMA_AtomIJNS4_4SM904GMMA26MMA_64x16x32_S32S8S8_SS_TNEEEENS4_6LayoutISD_NS5_IJSC_NSA_ILi0EEESS_EEEEENS5_IJNS4_10UnderscoreESV_SV_EEEEENS4_13SM90_TMA_LOADENS4_14ComposedLayoutINS4_7SwizzleILi1ELi4ELi3EEENS4_18smem_ptr_flag_bitsILi8EEENSR_INS5_IJNSA_ILi8EEESI_EEENS5_IJSI_SC_EEEEEEEvNS4_8identityENS4_23SM90_TMA_LOAD_MULTICASTES18_vS19_EENS_8epilogue10collective6detail29Sm90TmaWarpSpecializedAdapterINS1D_15DefaultEpilogueIaSK_SK_NS1C_6thread17LinearCombinationIaLi1EiiLNS1H_9ScaleType4KindE0ELNS_15FloatRoundStyleE2EaEENS1_15EpilogueDefaultEEEEEvvEEEEvNT_6ParamsE --------------------------
	.section	.nv.info._ZN7cutlass13device_kernelINS_4gemm6kernel13GemmUniversalIN4cute5tupleIJiiiiEEENS1_10collective13CollectiveMmaINS1_34MainloopSm90TmaGmmaWarpSpecializedILi15ENS5_IJNS4_1CILi2EEENSA_ILi1EEESC_EEENS1_35KernelTmaWarpSpecializedCooperativeEEENS5_IJNSA_ILi384EEENSA_ILi80EEENSA_ILi32EEEEEEaNS5_IJlSC_lEEEaSK_NS4_8TiledMMAINS4_8MMA_AtomIJNS4_4SM904GMMA26MMA_64x16x32_S32S8S8_SS_TNEEEENS4_6LayoutISD_NS5_IJSC_NSA_ILi0EEESS_EEEEENS5_IJNS4_10UnderscoreESV_SV_EEEEENS4_13SM90_TMA_LOADENS4_14ComposedLayoutINS4_7SwizzleILi1ELi4ELi3EEENS4_18smem_ptr_flag_bitsILi8EEENSR_INS5_IJNSA_ILi8EEESI_EEENS5_IJSI_SC_EEEEEEEvNS4_8identityENS4_23SM90_TMA_LOAD_MULTICASTES18_vS19_EENS_8epilogue10collective6detail29Sm90TmaWarpSpecializedAdapterINS1D_15DefaultEpilogueIaSK_SK_NS1C_6thread17LinearCombinationIaLi1EiiLNS1H_9ScaleType4KindE0ELNS_15FloatRoundStyleE2EaEENS1_15EpilogueDefaultEEEEEvvEEEEvNT_6ParamsE,"",@"SHT_CUDA_INFO"
	.sectionflags	@""
	.align	4


	//----- nvinfo : EIATTR_CUDA_API_VERSION
	.align		4
        /*0000*/ 	.byte	0x04, 0x37
        /*0002*/ 	.short	(.L_21 - .L_20)
.L_20:
        /*0004*/ 	.word	0x00000082


	//----- nvinfo : EIATTR_KPARAM_INFO
	.align		4
.L_21:
        /*0008*/ 	.byte	0x04, 0x17
        /*000a*/ 	.short	(.L_23 - .L_22)
.L_22:
        /*000c*/ 	.word	0x00000000
        /*0010*/ 	.short	0x0000
        /*0012*/ 	.short	0x0070
        /*0014*/ 	.byte	0x00, 0xf0, 0x01, 0x10


	//----- nvinfo : EIATTR_SPARSE_MMA_MASK
	.align		4
.L_23:
        /*0018*/ 	.byte	0x03, 0x50
        /*001a*/ 	.short	0x0000


	//----- nvinfo : EIATTR_MAXREG_COUNT
	.align		4
        /*001c*/ 	.byte	0x03, 0x1b
        /*001e*/ 	.short	0x00a8


	//----- nvinfo : EIATTR_NUM_BARRIERS
	.align		4
        /*0020*/ 	.byte	0x02, 0x4c
        /*0022*/ 	.byte	0x01
	.zero		1


	//----- nvinfo : EIATTR_EXTERNS
	.align		4
        /*0024*/ 	.byte	0x04, 0x0f
        /*0026*/ 	.short	(.L_25 - .L_24)


	//   ....[0]....
	.align		4
.L_24:
        /*0028*/ 	.word	index@(__assertfail)


	//----- nvinfo : EIATTR_MERCURY_ISA_VERSION
	.align		4
.L_25:
        /*002c*/ 	.byte	0x03, 0x5f
        /*002e*/ 	.short	0x0101


	//----- nvinfo : EIATTR_INT_WARP_WIDE_INSTR_OFFSETS
	.align		4
        /*0030*/ 	.byte	0x04, 0x31
        /*0032*/ 	.short	(.L_27 - .L_26)


	//   ....[0]....
.L_26:
        /*0034*/ 	.word	0x00000620


	//   ....[1]....
        /*0038*/ 	.word	0x00000650


	//   ....[2]....
        /*003c*/ 	.word	0x00000810


	//----- nvinfo : EIATTR_COOP_GROUP_MASK_REGIDS
	.align		4
.L_27:
        /*0040*/ 	.byte	0x04, 0x29
        /*0042*/ 	.short	(.L_29 - .L_28)


	//   ....[0]....
.L_28:
        /*0044*/ 	.word	0xffffffff


	//   ....[1]....
        /*0048*/ 	.word	0xffffffff


	//   ....[2]....
        /*004c*/ 	.word	0xffffffff


	//   ....[3]....
        /*0050*/ 	.word	0xffffffff


	//   ....[4]....
        /*0054*/ 	.word	0xffffffff


	//   ....[5]....
        /*0058*/ 	.word	0xffffffff


	//----- nvinfo : EIATTR_COOP_GROUP_INSTR_OFFSETS
	.align		4
.L_29:
        /*005c*/ 	.byte	0x04, 0x28
        /*005e*/ 	.short	(.L_31 - .L_30)


	//   ....[0]....
.L_30:
        /*0060*/ 	.word	0x00000060


	//   ....[1]....
        /*0064*/ 	.word	0x00000070


	//   ....[2]....
        /*0068*/ 	.word	0x00000130


	//   ....[3]....
        /*006c*/ 	.word	0x00000460


	//   ....[4]....
        /*0070*/ 	.word	0x00000990


	//   ....[5]....
        /*0074*/ 	.word	0x000015e0


	//----- nvinfo : EIATTR_REG_RECONFIG
	.align		4
.L_31:
        /*0078*/ 	.byte	0x01, 0x54
	.zero		2


	//----- nvinfo : EIATTR_SYSCALL_OFFSETS
	.align		4
        /*007c*/ 	.byte	0x04, 0x46
        /*007e*/ 	.short	(.L_33 - .L_32)


	//   ....[0]....
.L_32:
        /*0080*/ 	.word	0x000017d0


	//----- nvinfo : EIATTR_MBARRIER_INSTR_OFFSETS
	.align		4
.L_33:
        /*0084*/ 	.byte	0x04, 0x39
        /*0086*/ 	.short	(.L_35 - .L_34)


	//   ....[0]....
.L_34:
        /*0088*/ 	.word	0x00000250
        /*008c*/ 	.word	0x000000ff
        /*0090*/ 	.word	0x00000000
        /*0094*/ 	.short	0x0100
        /*0096*/ 	.byte	0x08
	.zero		1


	//   ....[1]....
        /*0098*/ 	.word	0x00000260
        /*009c*/ 	.word	0x000000ff
        /*00a0*/ 	.word	0x00000078
        /*00a4*/ 	.short	0x0100
        /*00a6*/ 	.byte	0x08
	.zero		1


	//   ....[2]....
        /*00a8*/ 	.word	0x00000270
        /*00ac*/ 	.word	0x000000ff
        /*00b0*/ 	.word	0x00000008
        /*00b4*/ 	.short	0x0100
        /*00b6*/ 	.byte	0x08
	.zero		1


	//   ....[3]....
        /*00b8*/ 	.word	0x00000280
        /*00bc*/ 	.word	0x000000ff
        /*00c0*/ 	.word	0x00000080
        /*00c4*/ 	.short	0x0100
        /*00c6*/ 	.byte	0x08
	.zero		1


	//   ....[4]....
        /*00c8*/ 	.word	0x00000290
        /*00cc*/ 	.word	0x000000ff
        /*00d0*/ 	.word	0x00000010
        /*00d4*/ 	.short	0x0100
        /*00d6*/ 	.byte	0x08
	.zero		1


	//   ....[5]....
        /*00d8*/ 	.word	0x000002a0
        /*00dc*/ 	.word	0x000000ff
        /*00e0*/ 	.word	0x00000088
        /*00e4*/ 	.short	0x0100
        /*00e6*/ 	.byte	0x08
	.zero		1


	//   ....[6]....
        /*00e8*/ 	.word	0x000002b0
        /*00ec*/ 	.word	0x000000ff
        /*00f0*/ 	.word	0x00000018
        /*00f4*/ 	.short	0x0100
        /*00f6*/ 	.byte	0x08
	.zero		1


	//   ....[7]....
        /*00f8*/ 	.word	0x000002c0
        /*00fc*/ 	.word	0x000000ff
        /*0100*/ 	.word	0x00000090
        /*0104*/ 	.short	0x0100
        /*0106*/ 	.byte	0x08
	.zero		1


	//   ....[8]....
        /*0108*/ 	.word	0x000002d0
        /*010c*/ 	.word	0x000000ff
        /*0110*/ 	.word	0x00000020
        /*0114*/ 	.short	0x0100
        /*0116*/ 	.byte	0x08
	.zero		1


	//   ....[9]....
        /*0118*/ 	.word	0x000002e0
        /*011c*/ 	.word	0x000000ff
        /*0120*/ 	.word	0x00000098
        /*0124*/ 	.short	0x0100
        /*0126*/ 	.byte	0x08
	.zero		1


	//   ....[10]....
        /*0128*/ 	.word	0x000002f0
        /*012c*/ 	.word	0x000000ff
        /*0130*/ 	.word	0x00000028
        /*0134*/ 	.short	0x0100
        /*0136*/ 	.byte	0x08
	.zero		1


	//   ....[11]....
        /*0138*/ 	.word	0x00000300
        /*013c*/ 	.word	0x000000ff
        /*0140*/ 	.word	0x000000a0
        /*0144*/ 	.short	0x0100
        /*0146*/ 	.byte	0x08
	.zero		1


	//   ....[12]....
        /*0148*/ 	.word	0x00000310
        /*014c*/ 	.word	0x000000ff
        /*0150*/ 	.word	0x00000030
        /*0154*/ 	.short	0x0100
        /*0156*/ 	.byte	0x08
	.zero		1


	//   ....[13]....
        /*0158*/ 	.word	0x00000320
        /*015c*/ 	.word	0x000000ff
        /*0160*/ 	.word	0x000000a8
        /*0164*/ 	.short	0x0100
        /*0166*/ 	.byte	0x08
	.zero		1


	//   ....[14]....
        /*0168*/ 	.word	0x00000330
        /*016c*/ 	.word	0x000000ff
        /*0170*/ 	.word	0x00000038
        /*0174*/ 	.short	0x0100
        /*0176*/ 	.byte	0x08
	.zero		1


	//   ....[15]....
        /*0178*/ 	.word	0x00000340
        /*017c*/ 	.word	0x000000ff
        /*0180*/ 	.word	0x000000b0
        /*0184*/ 	.short	0x0100
        /*0186*/ 	.byte	0x08
	.zero		1


	//   ....[16]....
        /*0188*/ 	.word	0x00000350
        /*018c*/ 	.word	0x000000ff
        /*0190*/ 	.word	0x00000040
        /*0194*/ 	.short	0x0100
        /*0196*/ 	.byte	0x08
	.zero		1


	//   ....[17]....
        /*0198*/ 	.word	0x00000360
        /*019c*/ 	.word	0x000000ff
        /*01a0*/ 	.word	0x000000b8
        /*01a4*/ 	.short	0x0100
        /*01a6*/ 	.byte	0x08
	.zero		1


	//   ....[18]....
        /*01a8*/ 	.word	0x00000370
        /*01ac*/ 	.word	0x000000ff
        /*01b0*/ 	.word	0x00000048
        /*01b4*/ 	.short	0x0100
        /*01b6*/ 	.byte	0x08
	.zero		1


	//   ....[19]....
        /*01b8*/ 	.word	0x00000380
        /*01bc*/ 	.word	0x000000ff
        /*01c0*/ 	.word	0x000000c0
        /*01c4*/ 	.short	0x0100
        /*01c6*/ 	.byte	0x08
	.zero		1


	//   ....[20]....
        /*01c8*/ 	.word	0x00000390
        /*01cc*/ 	.word	0x000000ff
        /*01d0*/ 	.word	0x00000050
        /*01d4*/ 	.short	0x0100
        /*01d6*/ 	.byte	0x08
	.zero		1


	//   ....[21]....
        /*01d8*/ 	.word	0x000003a0
        /*01dc*/ 	.word	0x000000ff
        /*01e0*/ 	.word	0x000000c8
        /*01e4*/ 	.short	0x0100
        /*01e6*/ 	.byte	0x08
	.zero		1


	//   ....[22]....
        /*01e8*/ 	.word	0x000003b0
        /*01ec*/ 	.word	0x000000ff
        /*01f0*/ 	.word	0x00000058
        /*01f4*/ 	.short	0x0100
        /*01f6*/ 	.byte	0x08
	.zero		1


	//   ....[23]....
        /*01f8*/ 	.word	0x000003c0
        /*01fc*/ 	.word	0x000000ff
        /*0200*/ 	.word	0x000000d0
        /*0204*/ 	.short	0x0100
        /*0206*/ 	.byte	0x08
	.zero		1


	//   ....[24]....
        /*0208*/ 	.word	0x000003d0
        /*020c*/ 	.word	0x000000ff
        /*0210*/ 	.word	0x00000060
        /*0214*/ 	.short	0x0100
        /*0216*/ 	.byte	0x08
	.zero		1


	//   ....[25]....
        /*0218*/ 	.word	0x000003e0
        /*021c*/ 	.word	0x000000ff
        /*0220*/ 	.word	0x000000d8
        /*0224*/ 	.short	0x0100
        /*0226*/ 	.byte	0x08
	.zero		1


	//   ....[26]....
        /*0228*/ 	.word	0x000003f0
        /*022c*/ 	.word	0x000000ff
        /*0230*/ 	.word	0x00000068
        /*0234*/ 	.short	0x0100
        /*0236*/ 	.byte	0x08
	.zero		1


	//   ....[27]....
        /*0238*/ 	.word	0x00000400
        /*023c*/ 	.word	0x000000ff
        /*0240*/ 	.word	0x000000e0
        /*0244*/ 	.short	0x0100
        /*0246*/ 	.byte	0x08
	.zero		1


	//   ....[28]....
        /*0248*/ 	.word	0x00000410
        /*024c*/ 	.word	0x000000ff
        /*0250*/ 	.word	0x00000070
        /*0254*/ 	.short	0x0100
        /*0256*/ 	.byte	0x08
	.zero		1


	//   ....[29]....
        /*0258*/ 	.word	0x00000420
        /*025c*/ 	.word	0x000000ff
        /*0260*/ 	.word	0x000000e8
        /*0264*/ 	.short	0x0100
        /*0266*/ 	.byte	0x08
	.zero		1


	//   ....[30]....
        /*0268*/ 	.word	0x000008a0
        /*026c*/ 	.word	0x000000ff
        /*0270*/ 	.word	0x00000100
        /*0274*/ 	.short	0x0100
        /*0276*/ 	.byte	0x06
	.zero		1


	//   ....[31]....
        /*0278*/ 	.word	0x00000930
        /*027c*/ 	.word	0x000000ff
        /*0280*/ 	.word	0x00000108
        /*0284*/ 	.short	0x0100
        /*0286*/ 	.byte	0x06
	.zero		1


	//   ....[32]....
        /*0288*/ 	.word	0x00001860
        /*028c*/ 	.word	0x00000003
        /*0290*/ 	.word	0x00000000
        /*0294*/ 	.short	0x010a
        /*0296*/ 	.byte	0x3f
	.zero		1


	//   ....[33]....
        /*0298*/ 	.word	0x000018c0
        /*029c*/ 	.word	0x00000003
        /*02a0*/ 	.word	0x00000000
        /*02a4*/ 	.short	0x010a
        /*02a6*/ 	.byte	0x3f
	.zero		1


	//   ....[34]....
        /*02a8*/ 	.word	0x00001fa0
        /*02ac*/ 	.word	0x000000ff
        /*02b0*/ 	.word	0x00000000
        /*02b4*/ 	.short	0x010a
        /*02b6*/ 	.byte	0x04
	.zero		1


	//   ....[35]....
        /*02b8*/ 	.word	0x00001fe0
        /*02bc*/ 	.word	0x000000ff
        /*02c0*/ 	.word	0x00000000
        /*02c4*/ 	.short	0x010a
        /*02c6*/ 	.byte	0x04
	.zero		1


	//   ....[36]....
        /*02c8*/ 	.word	0x000025d0
        /*02cc*/ 	.word	0x00000004
        /*02d0*/ 	.word	0x00000000
        /*02d4*/ 	.short	0x0101
        /*02d6*/ 	.byte	0x3f
	.zero		1


	//   ....[37]....
        /*02d8*/ 	.word	0x00002800
        /*02dc*/ 	.word	0x00000000
        /*02e0*/ 	.word	0x00000000
        /*02e4*/ 	.short	0x0101
        /*02e6*/ 	.byte	0x3f
	.zero		1


	//   ....[38]....
        /*02e8*/ 	.word	0x00009d30
        /*02ec*/ 	.word	0x00000017
        /*02f0*/ 	.word	0x00000078
        /*02f4*/ 	.short	0x010a
        /*02f6*/ 	.byte	0x3f
	.zero		1


	//   ....[39]....
        /*02f8*/ 	.word	0x0000a0b0
        /*02fc*/ 	.word	0x00000006
        /*0300*/ 	.word	0x00000108
        /*0304*/ 	.short	0x0101
        /*0306*/ 	.byte	0x3f
	.zero		1


	//   ....[40]....
        /*0308*/ 	.word	0x0000a800
        /*030c*/ 	.word	0x00000007
        /*0310*/ 	.word	0x00000000
        /*0314*/ 	.short	0x010a
        /*0316*/ 	.byte	0x3f
	.zero		1


	//   ....[41]....
        /*0318*/ 	.word	0x0000a880
        /*031c*/ 	.word	0x00000006
        /*0320*/ 	.word	0x00000000
        /*0324*/ 	.short	0x010a
        /*0326*/ 	.byte	0x3f
	.zero		1


	//   ....[42]....
        /*0328*/ 	.word	0x0000a910
        /*032c*/ 	.word	0x00000007
        /*0330*/ 	.word	0x00000000
        /*0334*/ 	.short	0x010a
        /*0336*/ 	.byte	0x3f
	.zero		1


	//   ....[43]....
        /*0338*/ 	.word	0x0000a9a0
        /*033c*/ 	.word	0x00000006
        /*0340*/ 	.word	0x00000000
        /*0344*/ 	.short	0x010a
        /*0346*/ 	.byte	0x3f
	.zero		1


	//   ....[44]....
        /*0348*/ 	.word	0x0000aa30
        /*034c*/ 	.word	0x00000007
        /*0350*/ 	.word	0x00000000
        /*0354*/ 	.short	0x010a
        /*0356*/ 	.byte	0x3f
	.zero		1


	//   ....[45]....
        /*0358*/ 	.word	0x0000aac0
        /*035c*/ 	.word	0x00000006
        /*0360*/ 	.word	0x00000000
        /*0364*/ 	.short	0x010a
        /*0366*/ 	.byte	0x3f
	.zero		1


	//   ....[46]....
        /*0368*/ 	.word	0x0000ab50
        /*036c*/ 	.word	0x00000007
        /*0370*/ 	.word	0x00000000
        /*0374*/ 	.short	0x010a
        /*0376*/ 	.byte	0x3f
	.zero		1


	//   ....[47]....
        /*0378*/ 	.word	0x0000abe0
        /*037c*/ 	.word	0x00000006
        /*0380*/ 	.word	0x00000000
        /*0384*/ 	.short	0x010a
        /*0386*/ 	.byte	0x3f
	.zero		1


	//   ....[48]....
        /*0388*/ 	.word	0x0000ac70
        /*038c*/ 	.word	0x00000007
        /*0390*/ 	.word	0x00000000
        /*0394*/ 	.short	0x010a
        /*0396*/ 	.byte	0x3f
	.zero		1


	//   ....[49]....
        /*0398*/ 	.word	0x0000ad00
        /*039c*/ 	.word	0x00000006
        /*03a0*/ 	.word	0x00000000
        /*03a4*/ 	.short	0x010a
        /*03a6*/ 	.byte	0x3f
	.zero		1


	//   ....[50]....
        /*03a8*/ 	.word	0x0000ad90
        /*03ac*/ 	.word	0x00000007
        /*03b0*/ 	.word	0x00000000
        /*03b4*/ 	.short	0x010a
        /*03b6*/ 	.byte	0x3f
	.zero		1


	//   ....[51]....
        /*03b8*/ 	.word	0x0000ae20
        /*03bc*/ 	.word	0x00000006
        /*03c0*/ 	.word	0x00000000
        /*03c4*/ 	.short	0x010a
        /*03c6*/ 	.byte	0x3f
	.zero		1


	//   ....[52]....
        /*03c8*/ 	.word	0x0000aeb0
        /*03cc*/ 	.word	0x00000007
        /*03d0*/ 	.word	0x00000000
        /*03d4*/ 	.short	0x010a
        /*03d6*/ 	.byte	0x3f
	.zero		1


	//   ....[53]....
        /*03d8*/ 	.word	0x0000af40
        /*03dc*/ 	.word	0x00000006
        /*03e0*/ 	.word	0x00000000
        /*03e4*/ 	.short	0x010a
        /*03e6*/ 	.byte	0x3f
	.zero		1


	//   ....[54]....
        /*03e8*/ 	.word	0x0000afd0
        /*03ec*/ 	.word	0x00000005
        /*03f0*/ 	.word	0x00000000
        /*03f4*/ 	.short	0x010a
        /*03f6*/ 	.byte	0x3f
	.zero		1


	//   ....[55]....
        /*03f8*/ 	.word	0x0000b030
        /*03fc*/ 	.word	0x00000003
        /*0400*/ 	.word	0x00000000
        /*0404*/ 	.short	0x010a
        /*0406*/ 	.byte	0x3f
	.zero		1


	//   ....[56]....
        /*0408*/ 	.word	0x0000b090
        /*040c*/ 	.word	0x00000005
        /*0410*/ 	.word	0x00000000
        /*0414*/ 	.short	0x010a
        /*0416*/ 	.byte	0x3f
	.zero		1


	//   ....[57]....
        /*0418*/ 	.word	0x0000b160
        /*041c*/ 	.word	0x00000017
        /*0420*/ 	.word	0x00000078
        /*0424*/ 	.short	0x010a
        /*0426*/ 	.byte	0x3f
	.zero		1


	//   ....[58]....
        /*0428*/ 	.word	0x0000b230
        /*042c*/ 	.word	0x00000007
        /*0430*/ 	.word	0x00000000
        /*0434*/ 	.short	0x010a
        /*0436*/ 	.byte	0x3f
	.zero		1


	//   ....[59]....
        /*0438*/ 	.word	0x0000b280
        /*043c*/ 	.word	0x00000006
        /*0440*/ 	.word	0x00000000
        /*0444*/ 	.short	0x010a
        /*0446*/ 	.byte	0x3f
	.zero		1


	//   ....[60]....
        /*0448*/ 	.word	0x0000b2d0
        /*044c*/ 	.word	0x00000007
        /*0450*/ 	.word	0x00000000
        /*0454*/ 	.short	0x010a
        /*0456*/ 	.byte	0x3f
	.zero		1


	//   ....[61]....
        /*0458*/ 	.word	0x0000b320
        /*045c*/ 	.word	0x00000006
        /*0460*/ 	.word	0x00000000
        /*0464*/ 	.short	0x010a
        /*0466*/ 	.byte	0x3f
	.zero		1


	//   ....[62]....
        /*0468*/ 	.word	0x0000b370
        /*046c*/ 	.word	0x00000007
        /*0470*/ 	.word	0x00000000
        /*0474*/ 	.short	0x010a
        /*0476*/ 	.byte	0x3f
	.zero		1


	//   ....[63]....
        /*0478*/ 	.word	0x0000b3c0
        /*047c*/ 	.word	0x00000006
        /*0480*/ 	.word	0x00000000
        /*0484*/ 	.short	0x010a
        /*0486*/ 	.byte	0x3f
	.zero		1


	//   ....[64]....
        /*0488*/ 	.word	0x0000b410
        /*048c*/ 	.word	0x00000007
        /*0490*/ 	.word	0x00000000
        /*0494*/ 	.short	0x010a
        /*0496*/ 	.byte	0x3f
	.zero		1


	//   ....[65]....
        /*0498*/ 	.word	0x0000b460
        /*049c*/ 	.word	0x00000006
        /*04a0*/ 	.word	0x00000000
        /*04a4*/ 	.short	0x010a
        /*04a6*/ 	.byte	0x3f
	.zero		1


	//   ....[66]....
        /*04a8*/ 	.word	0x0000b4b0
        /*04ac*/ 	.word	0x00000007
        /*04b0*/ 	.word	0x00000000
        /*04b4*/ 	.short	0x010a
        /*04b6*/ 	.byte	0x3f
	.zero		1


	//   ....[67]....
        /*04b8*/ 	.word	0x0000b500
        /*04bc*/ 	.word	0x00000006
        /*04c0*/ 	.word	0x00000000
        /*04c4*/ 	.short	0x010a
        /*04c6*/ 	.byte	0x3f
	.zero		1


	//   ....[68]....
        /*04c8*/ 	.word	0x0000b550
        /*04cc*/ 	.word	0x00000007
        /*04d0*/ 	.word	0x00000000
        /*04d4*/ 	.short	0x010a
        /*04d6*/ 	.byte	0x3f
	.zero		1


	//   ....[69]....
        /*04d8*/ 	.word	0x0000b5a0
        /*04dc*/ 	.word	0x00000006
        /*04e0*/ 	.word	0x00000000
        /*04e4*/ 	.short	0x010a
        /*04e6*/ 	.byte	0x3f
	.zero		1


	//   ....[70]....
        /*04e8*/ 	.word	0x0000b5f0
        /*04ec*/ 	.word	0x00000007
        /*04f0*/ 	.word	0x00000000
        /*04f4*/ 	.short	0x010a
        /*04f6*/ 	.byte	0x3f
	.zero		1


	//   ....[71]....
        /*04f8*/ 	.word	0x0000b640
        /*04fc*/ 	.word	0x00000006
        /*0500*/ 	.word	0x00000000
        /*0504*/ 	.short	0x010a
        /*0506*/ 	.byte	0x3f
	.zero		1


	//----- nvinfo : EIATTR_NUM_MBARRIERS
	.align		4
.L_35:
        /*0508*/ 	.byte	0x03, 0x38
        /*050a*/ 	.short	0x0020


	//----- nvinfo : EIATTR_EXIT_INSTR_OFFSETS
	.align		4
        /*050c*/ 	.byte	0x04, 0x1c
        /*050e*/ 	.short	(.L_37 - .L_36)


	//   ....[0]....
.L_36:
        /*0510*/ 	.word	0x00000b70


	//   ....[1]....
        /*0514*/ 	.word	0x00001390


	//   ....[2]....
        /*0518*/ 	.word	0x000094b0


	//   ....[3]....
        /*051c*/ 	.word	0x00009a10


	//   ....[4]....
        /*0520*/ 	.word	0x0000b020


	//----- nvinfo : EIATTR_MAX_THREADS
	.align		4
.L_37:
        /*0524*/ 	.byte	0x04, 0x05
        /*0526*/ 	.short	(.L_39 - .L_38)
.L_38:
        /*0528*/ 	.word	0x00000180
        /*052c*/ 	.word	0x00000001
        /*0530*/ 	.word	0x00000001


	//----- nvinfo : EIATTR_CRS_STACK_SIZE
	.align		4
.L_39:
        /*0534*/ 	.byte	0x04, 0x1e
        /*0536*/ 	.short	(.L_41 - .L_40)
.L_40:
        /*0538*/ 	.word	0x00000000


	//----- nvinfo : EIATTR_CBANK_PARAM_SIZE
	.align		4
.L_41:
        /*053c*/ 	.byte	0x03, 0x19
        /*053e*/ 	.short	0x0470


	//----- nvinfo : EIATTR_PARAM_CBANK
	.align		4
        /*0540*/ 	.byte	0x04, 0x0a
        /*0542*/ 	.short	(.L_43 - .L_42)
	.align		4
.L_42:
        /*0544*/ 	.word	index@(.nv.constant0._ZN7cutlass13device_kernelINS_4gemm6kernel13GemmUniversalIN4cute5tupleIJiiiiEEENS1_10collective13CollectiveMmaINS1_34MainloopSm90TmaGmmaWarpSpecializedILi15ENS5_IJNS4_1CILi2EEENSA_ILi1EEESC_EEENS1_35KernelTmaWarpSpecializedCooperativeEEENS5_IJNSA_ILi384EEENSA_ILi80EEENSA_ILi32EEEEEEaNS5_IJlSC_lEEEaSK_NS4_8TiledMMAINS4_8MMA_AtomIJNS4_4SM904GMMA26MMA_64x16x32_S32S8S8_SS_TNEEEENS4_6LayoutISD_NS5_IJSC_NSA_ILi0EEESS_EEEEENS5_IJNS4_10UnderscoreESV_SV_EEEEENS4_13SM90_TMA_LOADENS4_14ComposedLayoutINS4_7SwizzleILi1ELi4ELi3EEENS4_18smem_ptr_flag_bitsILi8EEENSR_INS5_IJNSA_ILi8EEESI_EEENS5_IJSI_SC_EEEEEEEvNS4_8identityENS4_23SM90_TMA_LOAD_MULTICASTES18_vS19_EENS_8epilogue10collective6detail29Sm90TmaWarpSpecializedAdapterINS1D_15DefaultEpilogueIaSK_SK_NS1C_6thread17LinearCombinationIaLi1EiiLNS1H_9ScaleType4KindE0ELNS_15FloatRoundStyleE2EaEENS1_15EpilogueDefaultEEEEEvvEEEEvNT_6ParamsE)
        /*0548*/ 	.short	0x0210
        /*054a*/ 	.short	0x0470


	//----- nvinfo : EIATTR_SW_WAR
	.align		4
.L_43:
        /*054c*/ 	.byte	0x04, 0x36
        /*054e*/ 	.short	(.L_45 - .L_44)
.L_44:
        /*0550*/ 	.word	0x00000008
.L_45:


//--------------------- .nv.callgraph             --------------------------
	.section	.nv.callgraph,"",@"SHT_CUDA_CALLGRAPH"
	.align	4
	.sectionentsize	8
	.align		4
        /*0000*/ 	.word	0x00000000
	.align		4
        /*0004*/ 	.word	0xffffffff
	.align		4
        /*0008*/ 	.word	index@(_ZN7cutlass13device_kernelINS_4gemm6kernel13GemmUniversalIN4cute5tupleIJiiiiEEENS1_10collective13CollectiveMmaINS1_34MainloopSm90TmaGmmaWarpSpecializedILi15ENS5_IJNS4_1CILi2EEENSA_ILi1EEESC_EEENS1_35KernelTmaWarpSpecializedCooperativeEEENS5_IJNSA_ILi384EEENSA_ILi80EEENSA_ILi32EEEEEEaNS5_IJlSC_lEEEaSK_NS4_8TiledMMAINS4_8MMA_AtomIJNS4_4SM904GMMA26MMA_64x16x32_S32S8S8_SS_TNEEEENS4_6LayoutISD_NS5_IJSC_NSA_ILi0EEESS_EEEEENS5_IJNS4_10UnderscoreESV_SV_EEEEENS4_13SM90_TMA_LOADENS4_14ComposedLayoutINS4_7SwizzleILi1ELi4ELi3EEENS4_18smem_ptr_flag_bitsILi8EEENSR_INS5_IJNSA_ILi8EEESI_EEENS5_IJSI_SC_EEEEEEEvNS4_8identityENS4_23SM90_TMA_LOAD_MULTICASTES18_vS19_EENS_8epilogue10collective6detail29Sm90TmaWarpSpecializedAdapterINS1D_15DefaultEpilogueIaSK_SK_NS1C_6thread17LinearCombinationIaLi1EiiLNS1H_9ScaleType4KindE0ELNS_15FloatRoundStyleE2EaEENS1_15EpilogueDefaultEEEEEvvEEEEvNT_6ParamsE)
	.align		4
        /*000c*/ 	.word	index@(__assertfail)
	.align		4
        /*0010*/ 	.word	0x00000000
	.align		4
        /*0014*/ 	.word	0xfffffffe
	.align		4
        /*0018*/ 	.word	0x00000000
	.align		4
        /*001c*/ 	.word	0xfffffffd
	.align		4
        /*0020*/ 	.word	0x00000000
	.align		4
        /*0024*/ 	.word	0xfffffffc


//--------------------- .nv.constant4             --------------------------
	.section	.nv.constant4,"a",@progbits
	.align	8
	.align		8
.nv.constant4:
        /*0000*/ 	.dword	__assertfail
	.align		8
        /*0008*/ 	.dword	__unnamed_1
	.align		8
        /*0010*/ 	.dword	_ZN40_INTERNAL_999624f5_4_k_cu_db57f87f_126104cuda3std3__45__cpo5beginE
	.align		8
        /*0018*/ 	.dword	_ZN40_INTERNAL_999624f5_4_k_cu_db57f87f_126104cuda3std3__45__cpo3endE
	.align		8
        /*0020*/ 	.dword	_ZN40_INTERNAL_999624f5_4_k_cu_db57f87f_126104cuda3std3__45__cpo6cbeginE
	.align		8
        /*0028*/ 	.dword	_ZN40_INTERNAL_999624f5_4_k_cu_db57f87f_126104cuda3std3__45__cpo4cendE
	.align		8
        /*0030*/ 	.dword	_ZN40_INTERNAL_999624f5_4_k_cu_db57f87f_126104cuda3std3__442_GLOBAL__N__999624f5_4_k_cu_db57f87f_126106ignoreE
	.align		8
        /*0038*/ 	.dword	_ZN40_INTERNAL_999624f5_4_k_cu_db57f87f_126104cuda3std3__419piecewise_constructE
	.align		8
        /*0040*/ 	.dword	_ZN40_INTERNAL_999624f5_4_k_cu_db57f87f_126104cuda3std3__48in_placeE
	.align		8
        /*0048*/ 	.dword	_ZN40_INTERNAL_999624f5_4_k_cu_db57f87f_126104cuda3std6ranges3__45__cpo4swapE
	.align		8
        /*0050*/ 	.dword	_ZN40_INTERNAL_999624f5_4_k_cu_db57f87f_126104cuda3std6ranges3__45__cpo9iter_moveE
	.align		8
        /*0058*/ 	.dword	_ZN40_INTERNAL_999624f5_4_k_cu_db57f87f_126104cute7productE
	.align		8
        /*0060*/ 	.dword	_ZN40_INTERNAL_999624f5_4_k_cu_db57f87f_126104cute1_E
	.align		8
        /*0068*/ 	.dword	$str$22
	.align		8
        /*0070*/ 	.dword	$str$23


//--------------------- .text._ZN7cutlass13device_kernelINS_4gemm6kernel13GemmUniversalIN4cute5tupleIJiiiiEEENS1_10collective13CollectiveMmaINS1_34MainloopSm90TmaGmmaWarpSpecializedILi15ENS5_IJNS4_1CILi2EEENSA_ILi1EEESC_EEENS1_35KernelTmaWarpSpecializedCooperativeEEENS5_IJNSA_ILi384EEENSA_ILi80EEENSA_ILi32EEEEEEaNS5_IJlSC_lEEEaSK_NS4_8TiledMMAINS4_8MMA_AtomIJNS4_4SM904GMMA26MMA_64x16x32_S32S8S8_SS_TNEEEENS4_6LayoutISD_NS5_IJSC_NSA_ILi0EEESS_EEEEENS5_IJNS4_10UnderscoreESV_SV_EEEEENS4_13SM90_TMA_LOADENS4_14ComposedLayoutINS4_7SwizzleILi1ELi4ELi3EEENS4_18smem_ptr_flag_bitsILi8EEENSR_INS5_IJNSA_ILi8EEESI_EEENS5_IJSI_SC_EEEEEEEvNS4_8identityENS4_23SM90_TMA_LOAD_MULTICASTES18_vS19_EENS_8epilogue10collective6detail29Sm90TmaWarpSpecializedAdapterINS1D_15DefaultEpilogueIaSK_SK_NS1C_6thread17LinearCombinationIaLi1EiiLNS1H_9ScaleType4KindE0ELNS_15FloatRoundStyleE2EaEENS1_15EpilogueDefaultEEEEEvvEEEEvNT_6ParamsE --------------------------
	.section	.text._ZN7cutlass13device_kernelINS_4gemm6kernel13GemmUniversalIN4cute5tupleIJiiiiEEENS1_10collective13CollectiveMmaINS1_34MainloopSm90TmaGmmaWarpSpecializedILi15ENS5_IJNS4_1CILi2EEENSA_ILi1EEESC_EEENS1_35KernelTmaWarpSpecializedCooperativeEEENS5_IJNSA_ILi384EEENSA_ILi80EEENSA_ILi32EEEEEEaNS5_IJlSC_lEEEaSK_NS4_8TiledMMAINS4_8MMA_AtomIJNS4_4SM904GMMA26MMA_64x16x32_S32S8S8_SS_TNEEEENS4_6LayoutISD_NS5_IJSC_NSA_ILi0EEESS_EEEEENS5_IJNS4_10UnderscoreESV_SV_EEEEENS4_13SM90_TMA_LOADENS4_14ComposedLayoutINS4_7SwizzleILi1ELi4ELi3EEENS4_18smem_ptr_flag_bitsILi8EEENSR_INS5_IJNSA_ILi8EEESI_EEENS5_IJSI_SC_EEEEEEEvNS4_8identityENS4_23SM90_TMA_LOAD_MULTICASTES18_vS19_EENS_8epilogue10collective6detail29Sm90TmaWarpSpecializedAdapterINS1D_15DefaultEpilogueIaSK_SK_NS1C_6thread17LinearCombinationIaLi1EiiLNS1H_9ScaleType4KindE0ELNS_15FloatRoundStyleE2EaEENS1_15EpilogueDefaultEEEEEvvEEEEvNT_6ParamsE,"ax",@progbits
	.align	128
.text._ZN7cutlass13device_kernelINS_4gemm6kernel13GemmUniversalIN4cute5tupleIJiiiiEEENS1_10collective13CollectiveMmaINS1_34MainloopSm90TmaGmmaWarpSpecializedILi15ENS5_IJNS4_1CILi2EEENSA_ILi1EEESC_EEENS1_35KernelTmaWarpSpecializedCooperativeEEENS5_IJNSA_ILi384EEENSA_ILi80EEENSA_ILi32EEEEEEaNS5_IJlSC_lEEEaSK_NS4_8TiledMMAINS4_8MMA_AtomIJNS4_4SM904GMMA26MMA_64x16x32_S32S8S8_SS_TNEEEENS4_6LayoutISD_NS5_IJSC_NSA_ILi0EEESS_EEEEENS5_IJNS4_10UnderscoreESV_SV_EEEEENS4_13SM90_TMA_LOADENS4_14ComposedLayoutINS4_7SwizzleILi1ELi4ELi3EEENS4_18smem_ptr_flag_bitsILi8EEENSR_INS5_IJNSA_ILi8EEESI_EEENS5_IJSI_SC_EEEEEEEvNS4_8identityENS4_23SM90_TMA_LOAD_MULTICASTES18_vS19_EENS_8epilogue10collective6detail29Sm90TmaWarpSpecializedAdapterINS1D_15DefaultEpilogueIaSK_SK_NS1C_6thread17LinearCombinationIaLi1EiiLNS1H_9ScaleType4KindE0ELNS_15FloatRoundStyleE2EaEENS1_15EpilogueDefaultEEEEEvvEEEEvNT_6ParamsE:
        .type           _ZN7cutlass13device_kernelINS_4gemm6kernel13GemmUniversalIN4cute5tupleIJiiiiEEENS1_10collective13CollectiveMmaINS1_34MainloopSm90TmaGmmaWarpSpecializedILi15ENS5_IJNS4_1CILi2EEENSA_ILi1EEESC_EEENS1_35KernelTmaWarpSpecializedCooperativeEEENS5_IJNSA_ILi384EEENSA_ILi80EEENSA_ILi32EEEEEEaNS5_IJlSC_lEEEaSK_NS4_8TiledMMAINS4_8MMA_AtomIJNS4_4SM904GMMA26MMA_64x16x32_S32S8S8_SS_TNEEEENS4_6LayoutISD_NS5_IJSC_NSA_ILi0EEESS_EEEEENS5_IJNS4_10UnderscoreESV_SV_EEEEENS4_13SM90_TMA_LOADENS4_14ComposedLayoutINS4_7SwizzleILi1ELi4ELi3EEENS4_18smem_ptr_flag_bitsILi8EEENSR_INS5_IJNSA_ILi8EEESI_EEENS5_IJSI_SC_EEEEEEEvNS4_8identityENS4_23SM90_TMA_LOAD_MULTICASTES18_vS19_EENS_8epilogue10collective6detail29Sm90TmaWarpSpecializedAdapterINS1D_15DefaultEpilogueIaSK_SK_NS1C_6thread17LinearCombinationIaLi1EiiLNS1H_9ScaleType4KindE0ELNS_15FloatRoundStyleE2EaEENS1_15EpilogueDefaultEEEEEvvEEEEvNT_6ParamsE,@function
        .size           _ZN7cutlass13device_kernelINS_4gemm6kernel13GemmUniversalIN4cute5tupleIJiiiiEEENS1_10collective13CollectiveMmaINS1_34MainloopSm90TmaGmmaWarpSpecializedILi15ENS5_IJNS4_1CILi2EEENSA_ILi1EEESC_EEENS1_35KernelTmaWarpSpecializedCooperativeEEENS5_IJNSA_ILi384EEENSA_ILi80EEENSA_ILi32EEEEEEaNS5_IJlSC_lEEEaSK_NS4_8TiledMMAINS4_8MMA_AtomIJNS4_4SM904GMMA26MMA_64x16x32_S32S8S8_SS_TNEEEENS4_6LayoutISD_NS5_IJSC_NSA_ILi0EEESS_EEEEENS5_IJNS4_10UnderscoreESV_SV_EEEEENS4_13SM90_TMA_LOADENS4_14ComposedLayoutINS4_7SwizzleILi1ELi4ELi3EEENS4_18smem_ptr_flag_bitsILi8EEENSR_INS5_IJNSA_ILi8EEESI_EEENS5_IJSI_SC_EEEEEEEvNS4_8identityENS4_23SM90_TMA_LOAD_MULTICASTES18_vS19_EENS_8epilogue10collective6detail29Sm90TmaWarpSpecializedAdapterINS1D_15DefaultEpilogueIaSK_SK_NS1C_6thread17LinearCombinationIaLi1EiiLNS1H_9ScaleType4KindE0ELNS_15FloatRoundStyleE2EaEENS1_15EpilogueDefaultEEEEEvvEEEEvNT_6ParamsE,(.L_x_120 - _ZN7cutlass13device_kernelINS_4gemm6kernel13GemmUniversalIN4cute5tupleIJiiiiEEENS1_10collective13CollectiveMmaINS1_34MainloopSm90TmaGmmaWarpSpecializedILi15ENS5_IJNS4_1CILi2EEENSA_ILi1EEESC_EEENS1_35KernelTmaWarpSpecializedCooperativeEEENS5_IJNSA_ILi384EEENSA_ILi80EEENSA_ILi32EEEEEEaNS5_IJlSC_lEEEaSK_NS4_8TiledMMAINS4_8MMA_AtomIJNS4_4SM904GMMA26MMA_64x16x32_S32S8S8_SS_TNEEEENS4_6LayoutISD_NS5_IJSC_NSA_ILi0EEESS_EEEEENS5_IJNS4_10UnderscoreESV_SV_EEEEENS4_13SM90_TMA_LOADENS4_14ComposedLayoutINS4_7SwizzleILi1ELi4ELi3EEENS4_18smem_ptr_flag_bitsILi8EEENSR_INS5_IJNSA_ILi8EEESI_EEENS5_IJSI_SC_EEEEEEEvNS4_8identityENS4_23SM90_TMA_LOAD_MULTICASTES18_vS19_EENS_8epilogue10collective6detail29Sm90TmaWarpSpecializedAdapterINS1D_15DefaultEpilogueIaSK_SK_NS1C_6thread17LinearCombinationIaLi1EiiLNS1H_9ScaleType4KindE0ELNS_15FloatRoundStyleE2EaEENS1_15EpilogueDefaultEEEEEvvEEEEvNT_6ParamsE)
        .other          _ZN7cutlass13device_kernelINS_4gemm6kernel13GemmUniversalIN4cute5tupleIJiiiiEEENS1_10collective13CollectiveMmaINS1_34MainloopSm90TmaGmmaWarpSpecializedILi15ENS5_IJNS4_1CILi2EEENSA_ILi1EEESC_EEENS1_35KernelTmaWarpSpecializedCooperativeEEENS5_IJNSA_ILi384EEENSA_ILi80EEENSA_ILi32EEEEEEaNS5_IJlSC_lEEEaSK_NS4_8TiledMMAINS4_8MMA_AtomIJNS4_4SM904GMMA26MMA_64x16x32_S32S8S8_SS_TNEEEENS4_6LayoutISD_NS5_IJSC_NSA_ILi0EEESS_EEEEENS5_IJNS4_10UnderscoreESV_SV_EEEEENS4_13SM90_TMA_LOADENS4_14ComposedLayoutINS4_7SwizzleILi1ELi4ELi3EEENS4_18smem_ptr_flag_bitsILi8EEENSR_INS5_IJNSA_ILi8EEESI_EEENS5_IJSI_SC_EEEEEEEvNS4_8identityENS4_23SM90_TMA_LOAD_MULTICASTES18_vS19_EENS_8epilogue10collective6detail29Sm90TmaWarpSpecializedAdapterINS1D_15DefaultEpilogueIaSK_SK_NS1C_6thread17LinearCombinationIaLi1EiiLNS1H_9ScaleType4KindE0ELNS_15FloatRoundStyleE2EaEENS1_15EpilogueDefaultEEEEEvvEEEEvNT_6ParamsE,@"STO_CUDA_ENTRY STV_DEFAULT"
_ZN7cutlass13device_kernelINS_4gemm6kernel13GemmUniversalIN4cute5tupleIJiiiiEEENS1_10collective13CollectiveMmaINS1_34MainloopSm90TmaGmmaWarpSpecializedILi15ENS5_IJNS4_1CILi2EEENSA_ILi1EEESC_EEENS1_35KernelTmaWarpSpecializedCooperativeEEENS5_IJNSA_ILi384EEENSA_ILi80EEENSA_ILi32EEEEEEaNS5_IJlSC_lEEEaSK_NS4_8TiledMMAINS4_8MMA_AtomIJNS4_4SM904GMMA26MMA_64x16x32_S32S8S8_SS_TNEEEENS4_6LayoutISD_NS5_IJSC_NSA_ILi0EEESS_EEEEENS5_IJNS4_10UnderscoreESV_SV_EEEEENS4_13SM90_TMA_LOADENS4_14ComposedLayoutINS4_7SwizzleILi1ELi4ELi3EEENS4_18smem_ptr_flag_bitsILi8EEENSR_INS5_IJNSA_ILi8EEESI_EEENS5_IJSI_SC_EEEEEEEvNS4_8identityENS4_23SM90_TMA_LOAD_MULTICASTES18_vS19_EENS_8epilogue10collective6detail29Sm90TmaWarpSpecializedAdapterINS1D_15DefaultEpilogueIaSK_SK_NS1C_6thread17LinearCombinationIaLi1EiiLNS1H_9ScaleType4KindE0ELNS_15FloatRoundStyleE2EaEENS1_15EpilogueDefaultEEEEEvvEEEEvNT_6ParamsE:
[----:B------:R-:W0:Y:S01]  /*0000*/  LDC R1, c[0x0][0x28] ;  /* 0x00000a00ff017b82 */ /* 0x000e220000000800 */
[----:B------:R-:W1:Y:S01]  /*0010*/  S2R R158, SR_TID.X ;  /* 0x00000000009e7919 */ /* 0x000e620000002100 */
[----:B------:R-:W-:Y:S01]  /*0020*/  ELECT P0, URZ, PT ;  /* 0x00000000003f782f */ /* 0x000fe20003800000 */
[----:B------:R-:W-:Y:S01]  /*0030*/  BSSY B0, `(.L_x_0) ;  /* 0x000000f000007945 */ /* 0x000fe20003800000 */
[--C-:B-1----:R-:W-:Y:S02]  /*0040*/  SHF.R.U32.HI R0, RZ, 0x5, R158.reuse ;  /* 0x00000005ff007819 */ /* 0x102fe4000001169e */
[----:B------:R-:W-:-:S03]  /*0050*/  SHF.R.U32.HI R7, RZ, 0x7, R158 ;  /* 0x00000007ff077819 */ /* 0x000fc6000001169e */
[----:B------:R-:W1:Y:S04]  /*0060*/  SHFL.IDX PT, R3, R0, RZ, 0x1f ;  /* 0x00001fff00037589 */ /* 0x000e6800000e0000 */
[----:B------:R2:W3:Y:S01]  /*0070*/  SHFL.IDX PT, R2, R7, RZ, 0x1f ;  /* 0x00001fff07027589 */ /* 0x0004e200000e0000 */
[----:B-1----:R-:W-:-:S13]  /*0080*/  ISETP.NE.OR P0, PT, R3, RZ, !P0 ;  /* 0x000000ff0300720c */ /* 0x002fda0004705670 */
[----:B0-23--:R-:W-:Y:S05]  /*0090*/  @P0 BRA `(.L_x_1) ;  /* 0x0000000000200947 */ /* 0x00dfea0003800000 */
[----:B------:R-:W-:Y:S02]  /*00a0*/  ULDC.64 UR4, c[0x0][0x198] ;  /* 0x0000660000047ab9 */ /* 0x000fe40000000a00 */
[----:B------:R-:W-:Y:S02]  /*00b0*/  UIADD3 UR6, UP0, UR4, 0xf0, URZ ;  /* 0x000000f004067890 */ /* 0x000fe4000ff1e03f */
[----:B------:R-:W-:Y:S02]  /*00c0*/  UIADD3 UR4, UP1, UR4, 0x1f0, URZ ;  /* 0x000001f004047890 */ /* 0x000fe4000ff3e03f */
[----:B------:R-:W-:Y:S02]  /*00d0*/  UIADD3.X UR7, URZ, UR5, URZ, UP0, !UPT ;  /* 0x000000053f077290 */ /* 0x000fe400087fe43f */
[----:B------:R-:W-:-:S07]  /*00e0*/  UIADD3.X UR5, URZ, UR5, URZ, UP1, !UPT ;  /* 0x000000053f057290 */ /* 0x000fce0008ffe43f */
[----:B------:R0:W-:Y:S02]  /*00f0*/  UTMACCTL.PF [UR6] ;  /* 0x00000000060079b9 */ /* 0x0001e40008040000 */
[----:B------:R0:W-:Y:S02]  /*0100*/  UTMACCTL.PF [UR4] ;  /* 0x00000000040079b9 */ /* 0x0001e40008040000 */
[----:B0-----:R-:W-:Y:S01]  /*0110*/  NOP ;  /* 0x0000000000007918 */ /* 0x001fe20000000000 */
.L_x_1:
[----:B------:R-:W-:Y:S05]  /*0120*/  BSYNC B0 ;  /* 0x0000000000007941 */ /* 0x000fea0003800000 */
.L_x_0:
[----:B------:R-:W0:Y:S02]  /*0130*/  SHFL.IDX PT, R5, R0, RZ, 0x1f ;  /* 0x00001fff00057589 */ /* 0x000e2400000e0000 */
[----:B0-----:R-:W-:-:S13]  /*0140*/  ISETP.NE.AND P0, PT, R5, RZ, PT ;  /* 0x000000ff0500720c */ /* 0x001fda0003f05270 */
[----:B------:R-:W-:Y:S05]  /*0150*/  @P0 BRA `(.L_x_2) ;  /* 0x0000000000bc0947 */ /* 0x000fea0003800000 */
[----:B------:R-:W-:Y:S01]  /*0160*/  ELECT P0, URZ, PT ;  /* 0x00000000003f782f */ /* 0x000fe20003800000 */
[----:B------:R-:W-:-:S12]  /*0170*/  BSSY B0, `(.L_x_2) ;  /* 0x000002d000007945 */ /* 0x000fd80003800000 */
[----:B------:R-:W-:Y:S05]  /*0180*/  @!P0 BRA `(.L_x_3) ;  /* 0x0000000000ac8947 */ /* 0x000fea0003800000 */
[----:B------:R-:W0:Y:S01]  /*0190*/  S2UR UR8, SR_CgaCtaId ;  /* 0x00000000000879c3 */ /* 0x000e220000008800 */
[----:B------:R-:W-:Y:S01]  /*01a0*/  UMOV UR4, 0x400 ;  /* 0x0000040000047882 */ /* 0x000fe20000000000 */
[----:B------:R-:W-:Y:S01]  /*01b0*/  UMOV UR5, 0x1 ;  /* 0x0000000100057882 */ /* 0x000fe20000000000 */
[----:B------:R-:W-:Y:S02]  /*01c0*/  UMOV UR6, 0x4 ;  /* 0x0000000400067882 */ /* 0x000fe40000000000 */
[----:B------:R-:W-:-:S04]  /*01d0*/  UIADD3 UR6, -UR6, 0x100000, URZ ;  /* 0x0010000006067890 */ /* 0x000fc8000fffe13f */
[----:B------:R-:W-:Y:S02]  /*01e0*/  USHF.L.U32 UR7, UR6, 0xb, URZ ;  /* 0x0000000b06077899 */ /* 0x000fe4000800063f */
[----:B------:R-:W-:Y:S02]  /*01f0*/  USHF.L.U32 UR6, UR6, 0x1, URZ ;  /* 0x0000000106067899 */ /* 0x000fe4000800063f */
[----:B0-----:R-:W-:Y:S02]  /*0200*/  ULEA UR8, UR8, UR4, 0x18 ;  /* 0x0000000408087291 */ /* 0x001fe4000f8ec03f */
[----:B------:R-:W-:-:S04]  /*0210*/  UIADD3 UR4, -UR5, 0x100000, URZ ;  /* 0x0010000005047890 */ /* 0x000fc8000fffe13f */
[----:B------:R-:W-:Y:S02]  /*0220*/  USHF.L.U32 UR5, UR4, 0xb, URZ ;  /* 0x0000000b04057899 */ /* 0x000fe4000800063f */
[----:B------:R-:W-:Y:S01]  /*0230*/  USHF.L.U32 UR4, UR4, 0x1, URZ ;  /* 0x0000000104047899 */ /* 0x000fe2000800063f */
[----:B------:R-:W0:Y:S11]  /*0240*/  FENCE.VIEW.ASYNC.S ;  /* 0x00000000000073c6 */ /* 0x000e360000000000 */
[----:B0-----:R0:W1:Y:S01]  /*0250*/  SYNCS.EXCH.64 URZ, [UR8], UR4 ;  /* 0x00000004083f75b2 */ /* 0x0010620008000100 */
[----:B------:R0:W2:Y:S01]  /*0260*/  SYNCS.EXCH.64 URZ, [UR8+0x78], UR6 ;  /* 0x00007806083f75b2 */ /* 0x0000a20008000100 */
[----:B------:R0:W3:Y:S01]  /*0270*/  SYNCS.EXCH.64 URZ, [UR8+0x8], UR4 ;  /* 0x00000804083f75b2 */ /* 0x0000e20008000100 */
[----:B------:R0:W4:Y:S01]  /*0280*/  SYNCS.EXCH.64 URZ, [UR8+0x80], UR6 ;  /* 0x00008006083f75b2 */ /* 0x0001220008000100 */
[----:B------:R0:W0:Y:S01]  /*0290*/  SYNCS.EXCH.64 URZ, [UR8+0x10], UR4 ;  /* 0x00001004083f75b2 */ /* 0x0000220008000100 */
        /* <DEDUP_REMOVED lines=25> */
[----:B-1234-:R-:W-:Y:S01]  /*0430*/  NOP ;  /* 0x0000000000007918 */ /* 0x01efe20000000000 */
.L_x_3:
[----:B0-----:R-:W-:Y:S05]  /*0440*/  BSYNC B0 ;  /* 0x0000000000007941 */ /* 0x001fea0003800000 */
.L_x_2:
[----:B------:R-:W-:Y:S01]  /*0450*/  SHF.R.S32.HI R9, RZ, 0x1f, R158 ;  /* 0x0000001fff097819 */ /* 0x000fe2000001149e */
[----:B------:R-:W0:Y:S01]  /*0460*/  SHFL.IDX PT, R0, R0, RZ, 0x1f ;  /* 0x00001fff00007589 */ /* 0x000e2200000e0000 */
[----:B------:R-:W1:Y:S01]  /*0470*/  S2UR UR8, SR_CTAID.X ;  /* 0x00000000000879c3 */ /* 0x000e620000002500 */
[----:B------:R-:W-:Y:S02]  /*0480*/  ELECT P0, URZ, PT ;  /* 0x00000000003f782f */ /* 0x000fe40003800000 */
[----:B------:R-:W-:Y:S01]  /*0490*/  LEA.HI R9, R9, R158, RZ, 0x7 ;  /* 0x0000009e09097211 */ /* 0x000fe200078f38ff */
[----:B------:R-:W2:Y:S01]  /*04a0*/  S2R R4, SR_CTAID.Y ;  /* 0x0000000000047919 */ /* 0x000ea20000002600 */
[----:B------:R-:W-:Y:S01]  /*04b0*/  SHF.R.S32.HI R6, RZ, 0x1f, R5 ;  /* 0x0000001fff067819 */ /* 0x000fe20000011405 */
[----:B------:R-:W-:Y:S01]  /*04c0*/  ULDC UR4, c[0x0][0x150] ;  /* 0x0000540000047ab9 */ /* 0x000fe20000000800 */
[----:B------:R-:W-:Y:S01]  /*04d0*/  LOP3.LUT R9, R9, 0xffffff80, RZ, 0xc0, !PT ;  /* 0xffffff8009097812 */ /* 0x000fe200078ec0ff */
[----:B------:R-:W-:Y:S01]  /*04e0*/  NOP ;  /* 0x0000000000007918 */ /* 0x000fe20000000000 */
[----:B------:R-:W-:Y:S01]  /*04f0*/  LEA.HI R6, R6, R5, RZ, 0x2 ;  /* 0x0000000506067211 */ /* 0x000fe200078f10ff */
[----:B------:R-:W3:Y:S01]  /*0500*/  LDC R11, c[0x0][0x144] ;  /* 0x00005100ff0b7b82 */ /* 0x000ee20000000800 */
[----:B------:R-:W-:Y:S01]  /*0510*/  NOP ;  /* 0x0000000000007918 */ /* 0x000fe20000000000 */
[----:B------:R-:W-:Y:S01]  /*0520*/  IMAD.IADD R8, R158, 0x1, -R9 ;  /* 0x000000019e087824 */ /* 0x000fe200078e0a09 */
[----:B------:R-:W-:Y:S01]  /*0530*/  LOP3.LUT R6, R6, 0x3ffffffc, RZ, 0xc0, !PT ;  /* 0x3ffffffc06067812 */ /* 0x000fe200078ec0ff */
[----:B------:R-:W-:Y:S01]  /*0540*/  IMAD.MOV.U32 R144, RZ, RZ, 0x1 ;  /* 0x00000001ff907424 */ /* 0x000fe200078e00ff */
[----:B------:R-:W-:-:S02]  /*0550*/  ISETP.NE.AND P3, PT, R2, RZ, PT ;  /* 0x000000ff0200720c */ /* 0x000fc40003f65270 */
[----:B------:R-:W-:Y:S01]  /*0560*/  SHF.R.S32.HI R9, RZ, 0x1f, R8 ;  /* 0x0000001fff097819 */ /* 0x000fe20000011408 */
[----:B------:R-:W-:Y:S01]  /*0570*/  IMAD.IADD R6, R5, 0x1, -R6 ;  /* 0x0000000105067824 */ /* 0x000fe200078e0a06 */
[----:B------:R-:W4:Y:S02]  /*0580*/  LDC R13, c[0x0][0x140] ;  /* 0x00005000ff0d7b82 */ /* 0x000f240000000800 */
[----:B------:R-:W-:Y:S02]  /*0590*/  LEA.HI R9, R9, R8, RZ, 0x3 ;  /* 0x0000000809097211 */ /* 0x000fe400078f18ff */
[----:B0-----:R-:W-:Y:S02]  /*05a0*/  ISETP.NE.OR P0, PT, R0, RZ, !P0 ;  /* 0x000000ff0000720c */ /* 0x001fe40004705670 */
[----:B------:R-:W-:Y:S02]  /*05b0*/  SHF.R.S32.HI R0, RZ, 0x3, R9 ;  /* 0x00000003ff007819 */ /* 0x000fe40000011409 */
[----:B-1----:R-:W-:-:S02]  /*05c0*/  I2FP.F32.U32 R10, UR8 ;  /* 0x00000008000a7c45 */ /* 0x002fc40008201000 */
[----:B------:R-:W-:-:S03]  /*05d0*/  SHF.R.S32.HI R9, RZ, 0x1f, R9 ;  /* 0x0000001fff097819 */ /* 0x000fc60000011409 */
[----:B------:R-:W-:Y:S01]  /*05e0*/  FMUL R10, R10, UR4 ;  /* 0x000000040a0a7c20 */ /* 0x000fe20008400000 */
[----:B------:R-:W-:Y:S01]  /*05f0*/  LEA.HI R9, R9, R0, RZ, 0x2 ;  /* 0x0000000009097211 */ /* 0x000fe200078f10ff */
[----:B------:R-:W-:Y:S01]  /*0600*/  ULDC UR4, c[0x0][0x154] ;  /* 0x0000550000047ab9 */ /* 0x000fe20000000800 */
[----:B--2---:R-:W-:Y:S01]  /*0610*/  I2FP.F32.U32 R12, R4 ;  /* 0x00000004000c7245 */ /* 0x004fe20000201000 */
[----:B------:R-:W-:Y:S01]  /*0620*/  VOTEU.ALL UP0, P0 ;  /* 0x00000000003f7886 */ /* 0x000fe20000000000 */
[----:B------:R-:W-:Y:S01]  /*0630*/  LOP3.LUT R9, R9, 0xfffffffc, RZ, 0xc0, !PT ;  /* 0xfffffffc09097812 */ /* 0x000fe200078ec0ff */
[----:B------:R-:W0:Y:S01]  /*0640*/  F2I.U32.TRUNC.NTZ R10, R10 ;  /* 0x0000000a000a7305 */ /* 0x000e22000020f000 */
[----:B------:R-:W-:Y:S01]  /*0650*/  VOTEU.ALL UP1, P0 ;  /* 0x00000000003f7886 */ /* 0x000fe20000020000 */
[----:B------:R-:W-:Y:S01]  /*0660*/  FMUL R12, R12, UR4 ;  /* 0x000000040c0c7c20 */ /* 0x000fe20008400000 */
[----:B------:R-:W1:Y:S01]  /*0670*/  @!UP0 S2UR UR7, SR_CgaCtaId ;  /* 0x00000000000789c3 */ /* 0x000e620000008800 */
[----:B------:R-:W-:Y:S01]  /*0680*/  IMAD.IADD R9, R0, 0x1, -R9 ;  /* 0x0000000100097824 */ /* 0x000fe200078e0a09 */
[----:B------:R-:W-:Y:S01]  /*0690*/  SHF.R.S32.HI R0, RZ, 0x1f, R3 ;  /* 0x0000001fff007819 */ /* 0x000fe20000011403 */
[----:B------:R-:W-:Y:S01]  /*06a0*/  UMOV UR4, 0x20 ;  /* 0x0000002000047882 */ /* 0x000fe20000000000 */
[----:B------:R-:W-:Y:S01]  /*06b0*/  @!UP0 UMOV UR6, 0x400 ;  /* 0x0000040000068882 */ /* 0x000fe20000000000 */
[----:B------:R-:W-:Y:S01]  /*06c0*/  IMAD R145, R6, 0x4, R9 ;  /* 0x0000000406917824 */ /* 0x000fe200078e0209 */
[----:B------:R-:W2:Y:S01]  /*06d0*/  F2I.U32.TRUNC.NTZ R12, R12 ;  /* 0x0000000c000c7305 */ /* 0x000ea2000020f000 */
[----:B------:R-:W-:Y:S01]  /*06e0*/  LEA.HI R0, R0, R3, RZ, 0x2 ;  /* 0x0000000300007211 */ /* 0x000fe200078f10ff */
[----:B------:R-:W5:Y:S01]  /*06f0*/  LDC R9, c[0x0][0x148] ;  /* 0x00005200ff097b82 */ /* 0x000f620000000800 */
[----:B------:R-:W-:-:S04]  /*0700*/  @!UP0 UIADD3 UR4, -UR4, 0x100000, URZ ;  /* 0x0010000004048890 */ /* 0x000fc8000fffe13f */
[----:B------:R-:W-:Y:S02]  /*0710*/  @!UP0 USHF.L.U32 UR5, UR4, 0xb, URZ ;  /* 0x0000000b04058899 */ /* 0x000fe4000800063f */
[----:B------:R-:W-:Y:S01]  /*0720*/  @!UP0 USHF.L.U32 UR4, UR4, 0x1, URZ ;  /* 0x0000000104048899 */ /* 0x000fe2000800063f */
[----:B------:R-:W-:Y:S01]  /*0730*/  LEA.HI R6, R145, R145, RZ, 0x1 ;  /* 0x0000009191067211 */ /* 0x000fe200078f08ff */
[----:B0-----:R-:W-:Y:S01]  /*0740*/  IMAD.MOV R14, RZ, RZ, -R10 ;  /* 0x000000ffff0e7224 */ /* 0x001fe200078e0a0a */
[----:B------:R-:W-:Y:S02]  /*0750*/  LOP3.LUT R0, R0, 0xfffffffc, RZ, 0xc0, !PT ;  /* 0xfffffffc00007812 */ /* 0x000fe400078ec0ff */
[----:B------:R-:W-:Y:S01]  /*0760*/  LOP3.LUT R10, R6, 0xfffffffe, RZ, 0xc0, !PT ;  /* 0xfffffffe060a7812 */ /* 0x000fe200078ec0ff */
[----:B---3--:R-:W-:Y:S01]  /*0770*/  IMAD R6, R11, R14, UR8 ;  /* 0x000000080b067e24 */ /* 0x008fe2000f8e020e */
[----:B----4-:R-:W-:Y:S01]  /*0780*/  ISETP.EQ.U32.AND P2, PT, R13, 0x1, PT ;  /* 0x000000010d00780c */ /* 0x010fe20003f42070 */
[----:B------:R-:W-:-:S02]  /*0790*/  IMAD.IADD R3, R3, 0x1, -R0 ;  /* 0x0000000103037824 */ /* 0x000fc400078e0a00 */
[C---:B------:R-:W-:Y:S02]  /*07a0*/  IMAD.IADD R11, R145.reuse, 0x1, -R10 ;  /* 0x00000001910b7824 */ /* 0x040fe400078e0a0a */
[----:B------:R-:W-:Y:S01]  /*07b0*/  IMAD.SHL.U32 R10, R145, 0x4, RZ ;  /* 0x00000004910a7824 */ /* 0x000fe200078e00ff */
[----:B------:R-:W-:Y:S01]  /*07c0*/  ISETP.NE.AND P1, PT, R3, 0x3, PT ;  /* 0x000000030300780c */ /* 0x000fe20003f25270 */
[----:B--2---:R-:W-:Y:S01]  /*07d0*/  IMAD.MOV R24, RZ, RZ, -R12 ;  /* 0x000000ffff187224 */ /* 0x004fe200078e0a0c */
[----:B------:R-:W-:Y:S01]  /*07e0*/  ISETP.NE.AND P4, PT, R11, R6, PT ;  /* 0x000000060b00720c */ /* 0x000fe20003f85270 */
[----:B-1----:R-:W-:Y:S01]  /*07f0*/  @!UP0 ULEA UR6, UR7, UR6, 0x18 ;  /* 0x0000000607068291 */ /* 0x002fe2000f8ec03f */
[----:B------:R-:W-:Y:S01]  /*0800*/  LOP3.LUT R145, R145, 0xc, R10, 0x78, !PT ;  /* 0x0000000c91917812 */ /* 0x000fe200078e780a */
[----:B------:R-:W-:Y:S01]  /*0810*/  VOTEU.ALL UP0, P0 ;  /* 0x00000000003f7886 */ /* 0x000fe20000000000 */
[----:B------:R-:W-:Y:S01]  /*0820*/  LOP3.LUT P0, RZ, R8, 0x7, RZ, 0xc0, !PT ;  /* 0x0000000708ff7812 */ /* 0x000fe2000780c0ff */
[----:B------:R-:W-:Y:S01]  /*0830*/  VIADD R8, R2, 0xffffffff ;  /* 0xffffffff02087836 */ /* 0x000fe20000000000 */
[----:B------:R-:W-:Y:S01]  /*0840*/  ISETP.EQ.OR P1, PT, R3, RZ, !P1 ;  /* 0x000000ff0300720c */ /* 0x000fe20004f22670 */
[----:B-----5:R-:W-:Y:S01]  /*0850*/  IMAD R11, R9, R24, R4 ;  /* 0x00000018090b7224 */ /* 0x020fe200078e0204 */
[----:B------:R-:W-:-:S02]  /*0860*/  ISETP.LT.U32.AND P0, PT, R145, 0x2, !P0 ;  /* 0x000000029100780c */ /* 0x000fc40004701070 */
[----:B------:R-:W-:Y:S02]  /*0870*/  ISETP.EQ.AND P1, PT, R2, RZ, P1 ;  /* 0x000000ff0200720c */ /* 0x000fe40000f22270 */
[----:B------:R-:W-:Y:S01]  /*0880*/  ISETP.GE.U32.AND P6, PT, R8, 0x2, PT ;  /* 0x000000020800780c */ /* 0x000fe20003fc6070 */
[----:B------:R-:W0:Y:S02]  /*0890*/  FENCE.VIEW.ASYNC.S ;  /* 0x00000000000073c6 */ /* 0x000e240000000000 */
[----:B0-----:R0:W1:Y:S01]  /*08a0*/  @!UP0 SYNCS.EXCH.64 URZ, [UR6+0x100], UR4 ;  /* 0x00010004063f85b2 */ /* 0x0010620008000100 */
[----:B------:R-:W-:Y:S02]  /*08b0*/  @P4 LEA.HI R0, R145, R145, RZ, 0x1 ;  /* 0x0000009191004211 */ /* 0x000fe400078f08ff */
[----:B------:R-:W-:Y:S02]  /*08c0*/  SEL R18, RZ, 0x1, !P1 ;  /* 0x00000001ff127807 */ /* 0x000fe40004800000 */
[----:B------:R-:W-:-:S02]  /*08d0*/  @P4 SHF.R.S32.HI R0, RZ, 0x1, R0 ;  /* 0x00000001ff004819 */ /* 0x000fc40000011400 */
[----:B------:R-:W-:Y:S02]  /*08e0*/  SEL R18, R18, 0x2, P6 ;  /* 0x0000000212127807 */ /* 0x000fe40003000000 */
[----:B------:R-:W-:Y:S02]  /*08f0*/  @P4 ISETP.NE.AND P5, PT, R0, R11, PT ;  /* 0x0000000b0000420c */ /* 0x000fe40003fa5270 */
[----:B------:R-:W-:Y:S02]  /*0900*/  SEL R11, RZ, 0x1, !P0 ;  /* 0x00000001ff0b7807 */ /* 0x000fe40004000000 */
[----:B------:R-:W-:Y:S02]  /*0910*/  @P4 SEL R144, RZ, 0x1, P5 ;  /* 0x00000001ff904807 */ /* 0x000fe40002800000 */
[----:B------:R-:W-:Y:S01]  /*0920*/  LOP3.LUT R0, R158, 0x7f, RZ, 0xc0, !PT ;  /* 0x0000007f9e007812 */ /* 0x000fe200078ec0ff */
[----:B------:R0:W2:Y:S01]  /*0930*/  @!UP1 SYNCS.EXCH.64 URZ, [UR6+0x108], UR4 ;  /* 0x00010804063f95b2 */ /* 0x0000a20008000100 */
[----:B------:R-:W-:Y:S01]  /*0940*/  LOP3.LUT R144, R144, R11, RZ, 0xc0, !PT ;  /* 0x0000000b90907212 */ /* 0x000fe200078ec0ff */
[----:B------:R-:W-:Y:S01]  /*0950*/  NOP ;  /* 0x0000000000007918 */ /* 0x000fe20000000000 */
[----:B------:R-:W-:Y:S05]  /*0960*/  @!P2 BRA `(.L_x_4) ;  /* 0x000000000008a947 */ /* 0x000fea0003800000 */
[----:B-12---:R-:W-:Y:S01]  /*0970*/  UCGABAR_ARV ;  /* 0x00000000000079c7 */ /* 0x006fe20008000000 */
[----:B------:R-:W-:Y:S05]  /*0980*/  BRA `(.L_x_5) ;  /* 0x0000000000047947 */ /* 0x000fea0003800000 */
.L_x_4:
[----:B-12---:R-:W-:Y:S01]  /*0990*/  NOP ;  /* 0x0000000000007918 */ /* 0x006fe20000000000 */
.L_x_5:
[----:B------:R-:W1:Y:S01]  /*09a0*/  LDC R2, c[0x0][0x65c] ;  /* 0x00019700ff027b82 */ /* 0x000e620000000800 */
[----:B------:R-:W-:Y:S01]  /*09b0*/  LOP3.LUT R5, R5, 0xfffffffe, RZ, 0xc0, !PT ;  /* 0xfffffffe05057812 */ /* 0x000fe200078ec0ff */
[----:B------:R-:W-:Y:S02]  /*09c0*/  IMAD.U32 R10, RZ, RZ, UR8 ;  /* 0x00000008ff0a7e24 */ /* 0x000fe4000f8e00ff */
[----:B------:R-:W-:Y:S01]  /*09d0*/  IMAD.MOV.U32 R11, RZ, RZ, RZ ;  /* 0x000000ffff0b7224 */ /* 0x000fe200078e00ff */
[----:B-1----:R-:W-:-:S13]  /*09e0*/  ISETP.NE.AND P1, PT, R2, 0x1, PT ;  /* 0x000000010200780c */ /* 0x002fda0003f25270 */
[----:B------:R-:W1:Y:S01]  /*09f0*/  @P1 LDC R17, c[0x0][0x10] ;  /* 0x00000400ff111b82 */ /* 0x000e620000000800 */
[----:B------:R-:W-:Y:S01]  /*0a00*/  @P1 LOP3.LUT R5, R5, 0x1, RZ, 0xfc, !PT ;  /* 0x0000000105051812 */ /* 0x000fe200078efcff */
[----:B------:R-:W-:Y:S02]  /*0a10*/  @P1 IMAD.MOV.U32 R5, RZ, RZ, RZ ;  /* 0x000000ffff051224 */ /* 0x000fe400078e00ff */
[----:B------:R-:W-:-:S04]  /*0a20*/  @P1 IMAD.MOV.U32 R15, RZ, RZ, RZ ;  /* 0x000000ffff0f1224 */ /* 0x000fc800078e00ff */
[----:B------:R-:W2:Y:S01]  /*0a30*/  @!P1 LDC R13, c[0x0][0xc] ;  /* 0x00000300ff0d9b82 */ /* 0x000ea20000000800 */
[----:B0-----:R-:W-:Y:S01]  /*0a40*/  ULDC UR4, c[0x0][0xc] ;  /* 0x0000030000047ab9 */ /* 0x001fe20000000800 */
[----:B------:R-:W-:Y:S01]  /*0a50*/  ULDC UR5, c[0x0][0x10] ;  /* 0x0000040000057ab9 */ /* 0x000fe20000000800 */
[----:B------:R-:W-:Y:S01]  /*0a60*/  ULDC UR6, c[0x0][0x14] ;  /* 0x0000050000067ab9 */ /* 0x000fe20000000800 */
[----:B------:R-:W-:-:S04]  /*0a70*/  UIMAD.WIDE.U32 UR4, UR4, UR5, URZ ;  /* 0x00000005040472a5 */ /* 0x000fc8000f8e003f */
[----:B------:R-:W-:Y:S02]  /*0a80*/  UIMAD.WIDE.U32 UR36, UR4, UR6, URZ ;  /* 0x00000006042472a5 */ /* 0x000fe4000f8e003f */
[----:B------:R-:W-:-:S04]  /*0a90*/  UIMAD UR42, UR5, UR6, URZ ;  /* 0x00000006052a72a4 */ /* 0x000fc8000f8e023f */
[----:B------:R-:W-:Y:S01]  /*0aa0*/  UIADD3 UR42, UR37, UR42, URZ ;  /* 0x0000002a252a7290 */ /* 0x000fe2000fffe03f */
[----:B-1----:R-:W-:-:S04]  /*0ab0*/  @P1 IMAD.WIDE.U32 R16, R17, UR8, R4 ;  /* 0x0000000811101c25 */ /* 0x002fc8000f8e0004 */
[----:B------:R-:W-:Y:S02]  /*0ac0*/  @P1 IMAD.IADD R17, R17, 0x1, R15 ;  /* 0x0000000111111824 */ /* 0x000fe400078e020f */
[----:B--2---:R-:W-:-:S04]  /*0ad0*/  @!P1 IMAD.WIDE.U32 R10, R4, R13, R10 ;  /* 0x0000000d040a9225 */ /* 0x004fc800078e000a */
[----:B------:R-:W-:Y:S02]  /*0ae0*/  @!P1 IMAD.MOV.U32 R16, RZ, RZ, R10 ;  /* 0x000000ffff109224 */ /* 0x000fe400078e000a */
[----:B------:R-:W-:Y:S01]  /*0af0*/  @!P1 IMAD.MOV.U32 R17, RZ, RZ, R11 ;  /* 0x000000ffff119224 */ /* 0x000fe200078e000b */
[----:B------:R-:W-:Y:S06]  /*0b00*/  @!P2 BRA `(.L_x_6) ;  /* 0x00000000000ca947 */ /* 0x000fec0003800000 */
[----:B------:R-:W-:Y:S01]  /*0b10*/  UCGABAR_WAIT ;  /* 0x0000000000007dc7 */ /* 0x000fe20008000000 */
[----:B------:R-:W-:Y:S01]  /*0b20*/  CCTL.IVALL ;  /* 0x00000000ff00798f */ /* 0x000fe20002000000 */
[----:B------:R-:W-:Y:S05]  /*0b30*/  BRA `(.L_x_7) ;  /* 0x0000000000047947 */ /* 0x000fea0003800000 */
.L_x_6:
[----:B------:R-:W-:Y:S06]  /*0b40*/  BAR.SYNC.DEFER_BLOCKING 0x0 ;  /* 0x0000000000007b1d */ /* 0x000fec0000010000 */
.L_x_7:
[----:B------:R-:W-:Y:S05]  /*0b50*/  @!P3 BRA `(.L_x_8) ;  /* 0x000000880058b947 */ /* 0x000fea0003800000 */
[----:B------:R-:W-:-:S13]  /*0b60*/  ISETP.GT.U32.AND P0, PT, R8, 0x1, PT ;  /* 0x000000010800780c */ /* 0x000fda0003f04070 */
[----:B------:R-:W-:Y:S05]  /*0b70*/  @P0 EXIT ;  /* 0x000000000000094d */ /* 0x000fea0003800000 */
[----:B------:R-:W-:Y:S01]  /*0b80*/  ULDC.64 UR4, c[0x0][0x650] ;  /* 0x0001940000047ab9 */ /* 0x000fe20000000a00 */
[----:B------:R-:W-:Y:S01]  /*0b90*/  PRMT R3, RZ, 0x7610, R3 ;  /* 0x00007610ff037816 */ /* 0x000fe20000000003 */
[----:B------:R-:W-:Y:S01]  /*0ba0*/  IMAD.MOV.U32 R23, RZ, RZ, -0x1 ;  /* 0xffffffffff177424 */ /* 0x000fe200078e00ff */
[----:B------:R-:W-:Y:S01]  /*0bb0*/  ISETP.GE.U32.AND P0, PT, R16, UR4, PT ;  /* 0x0000000410007c0c */ /* 0x000fe2000bf06070 */
[----:B------:R-:W-:Y:S02]  /*0bc0*/  IMAD.MOV.U32 R22, RZ, RZ, -0x1 ;  /* 0xffffffffff167424 */ /* 0x000fe400078e00ff */
[----:B------:R-:W-:Y:S01]  /*0bd0*/  IMAD.MOV.U32 R19, RZ, RZ, -0x1 ;  /* 0xffffffffff137424 */ /* 0x000fe200078e00ff */
[----:B------:R-:W-:-:S13]  /*0be0*/  ISETP.GE.U32.AND.EX P0, PT, R17, UR5, PT, P0 ;  /* 0x0000000511007c0c */ /* 0x000fda000bf06100 */
[----:B------:R-:W-:Y:S05]  /*0bf0*/  @P0 BRA `(.L_x_9) ;  /* 0x00000004002c0947 */ /* 0x000fea0003800000 */
[----:B------:R-:W0:Y:S01]  /*0c00*/  LDC.64 R20, c[0x0][0x628] ;  /* 0x00018a00ff147b82 */ /* 0x000e220000000a00 */
[----:B------:R-:W-:Y:S02]  /*0c10*/  IMAD.MOV.U32 R10, RZ, RZ, R16 ;  /* 0x000000ffff0a7224 */ /* 0x000fe400078e0010 */
[----:B------:R-:W-:-:S05]  /*0c20*/  IMAD.MOV.U32 R11, RZ, RZ, R17 ;  /* 0x000000ffff0b7224 */ /* 0x000fca00078e0011 */
[----:B------:R-:W1:Y:S08]  /*0c30*/  LDC R8, c[0x0][0x630] ;  /* 0x00018c00ff087b82 */ /* 0x000e700000000800 */
[----:B------:R-:W2:Y:S01]  /*0c40*/  LDC.64 R22, c[0x0][0x620] ;  /* 0x00018800ff167b82 */ /* 0x000ea20000000a00 */
[----:B0-----:R-:W-:-:S04]  /*0c50*/  ISETP.NE.U32.AND P0, PT, R20, RZ, PT ;  /* 0x000000ff1400720c */ /* 0x001fc80003f05070 */
[----:B------:R-:W-:-:S13]  /*0c60*/  ISETP.NE.AND.EX P0, PT, R21, RZ, PT, P0 ;  /* 0x000000ff1500720c */ /* 0x000fda0003f05300 */
[----:B-12---:R-:W-:Y:S05]  /*0c70*/  @!P0 BRA `(.L_x_10) ;  /* 0x0000000000288947 */ /* 0x006fea0003800000 */
[----:B------:R-:W0:Y:S02]  /*0c80*/  LDC R3, c[0x0][0x634] ;  /* 0x00018d00ff037b82 */ /* 0x000e240000000800 */
[----:B0-----:R-:W-:-:S05]  /*0c90*/  IADD3 R3, P0, R16, R3, RZ ;  /* 0x0000000310037210 */ /* 0x001fca0007f1e0ff */
[----:B------:R-:W-:-:S04]  /*0ca0*/  IMAD.X R19, RZ, RZ, R17, P0 ;  /* 0x000000ffff137224 */ /* 0x000fc800000e0611 */
[----:B------:R-:W-:-:S04]  /*0cb0*/  IMAD.WIDE.U32 R10, R19, R20, RZ ;  /* 0x00000014130a7225 */ /* 0x000fc800078e00ff */
[----:B------:R-:W-:-:S04]  /*0cc0*/  IMAD.WIDE.U32 R12, P0, R3, R21, R10 ;  /* 0x00000015030c7225 */ /* 0x000fc8000780000a */
[----:B------:R-:W-:-:S04]  /*0cd0*/  IMAD.WIDE.U32 R10, R3, R20, RZ ;  /* 0x00000014030a7225 */ /* 0x000fc800078e00ff */
[----:B------:R-:W-:Y:S01]  /*0ce0*/  IMAD.X R15, RZ, RZ, RZ, P0 ;  /* 0x000000ffff0f7224 */ /* 0x000fe200000e06ff */
[----:B------:R-:W-:Y:S01]  /*0cf0*/  IADD3 RZ, P0, R11, R12, RZ ;  /* 0x0000000c0bff7210 */ /* 0x000fe20007f1e0ff */
[----:B------:R-:W-:-:S04]  /*0d00*/  IMAD.MOV.U32 R14, RZ, RZ, R13 ;  /* 0x000000ffff0e7224 */ /* 0x000fc800078e000d */
[----:B------:R-:W-:-:S08]  /*0d10*/  IMAD.WIDE.U32.X R10, R19, R21, R14, P0 ;  /* 0x00000015130a7225 */ /* 0x000fd000000e040e */
.L_x_10:
[----:B------:R-:W0:Y:S01]  /*0d20*/  LDC.64 R28, c[0x0][0x640] ;  /* 0x00019000ff1c7b82 */ /* 0x000e220000000a00 */
[--C-:B------:R-:W-:Y:S01]  /*0d30*/  SHF.R.U64 R25, R10, R8, R11.reuse ;  /* 0x000000080a197219 */ /* 0x100fe2000000120b */
[----:B------:R-:W-:Y:S01]  /*0d40*/  IMAD R31, R9, R24, R4 ;  /* 0x00000018091f7224 */ /* 0x000fe200078e0204 */
[----:B------:R-:W-:Y:S01]  /*0d50*/  SHF.R.U32.HI R3, RZ, R8, R11 ;  /* 0x00000008ff037219 */ /* 0x000fe2000001160b */
[----:B------:R-:W-:Y:S01]  /*0d60*/  IMAD.MOV.U32 R21, RZ, RZ, 0x1 ;  /* 0x00000001ff157424 */ /* 0x000fe200078e00ff */
[----:B------:R-:W-:-:S03]  /*0d70*/  IADD3 R5, P0, RZ, -R25, RZ ;  /* 0x80000019ff057210 */ /* 0x000fc60007f1e0ff */
[----:B------:R-:W1:Y:S02]  /*0d80*/  LDC R12, c[0x0][0x618] ;  /* 0x00018600ff0c7b82 */ /* 0x000e640000000800 */
[----:B------:R-:W-:Y:S02]  /*0d90*/  IMAD.X R3, RZ, RZ, ~R3, P0 ;  /* 0x000000ffff037224 */ /* 0x000fe400000e0e03 */
[----:B------:R-:W-:-:S04]  /*0da0*/  IMAD.WIDE.U32 R10, R5, R22, R16 ;  /* 0x00000016050a7225 */ /* 0x000fc800078e0010 */
[----:B------:R-:W2:Y:S01]  /*0db0*/  LDC R20, c[0x0][0x608] ;  /* 0x00018200ff147b82 */ /* 0x000ea20000000800 */
[----:B------:R-:W-:Y:S02]  /*0dc0*/  IMAD R8, R3, R22, RZ ;  /* 0x0000001603087224 */ /* 0x000fe400078e02ff */
[----:B------:R-:W-:Y:S02]  /*0dd0*/  IMAD.MOV.U32 R3, RZ, RZ, -0x1 ;  /* 0xffffffffff037424 */ /* 0x000fe400078e00ff */
[----:B------:R-:W-:-:S03]  /*0de0*/  IMAD R5, R5, R23, R8 ;  /* 0x0000001705057224 */ /* 0x000fc600078e0208 */
[----:B------:R-:W3:Y:S01]  /*0df0*/  LDC R26, c[0x0][0x658] ;  /* 0x00019600ff1a7b82 */ /* 0x000ee20000000800 */
[----:B------:R-:W-:Y:S01]  /*0e00*/  IMAD.IADD R5, R11, 0x1, R5 ;  /* 0x000000010b057824 */ /* 0x000fe200078e0205 */
[----:B0-----:R-:W-:-:S04]  /*0e10*/  ISETP.NE.U32.AND P0, PT, R28, RZ, PT ;  /* 0x000000ff1c00720c */ /* 0x001fc80003f05070 */
[----:B------:R-:W-:Y:S02]  /*0e20*/  ISETP.NE.AND.EX P0, PT, R29, RZ, PT, P0 ;  /* 0x000000ff1d00720c */ /* 0x000fe40003f05300 */
[----:B------:R-:W0:Y:S01]  /*0e30*/  LDC R22, c[0x0][0x600] ;  /* 0x00018000ff167b82 */ /* 0x000e220000000800 */
[-CC-:B-1----:R-:W-:Y:S02]  /*0e40*/  SHF.R.U64 R14, R10, R12.reuse, R5.reuse ;  /* 0x0000000c0a0e7219 */ /* 0x182fe40000001205 */
[----:B------:R-:W-:-:S05]  /*0e50*/  SHF.R.U32.HI R5, RZ, R12, R5 ;  /* 0x0000000cff057219 */ /* 0x000fca0000011605 */
[----:B------:R-:W1:Y:S01]  /*0e60*/  LDC R15, c[0x0][0x648] ;  /* 0x00019200ff0f7b82 */ /* 0x000e620000000800 */
[-CC-:B--2---:R-:W-:Y:S02]  /*0e70*/  SHF.R.U64 R27, R14, R20.reuse, R5.reuse ;  /* 0x000000140e1b7219 */ /* 0x184fe40000001205 */
[----:B------:R-:W-:-:S05]  /*0e80*/  SHF.R.U32.HI R5, RZ, R20, R5 ;  /* 0x00000014ff057219 */ /* 0x000fca0000011605 */
[----:B------:R-:W2:Y:S01]  /*0e90*/  LDC R19, c[0x0][0x638] ;  /* 0x00018e00ff137b82 */ /* 0x000ea20000000800 */
[-CC-:B---3--:R-:W-:Y:S02]  /*0ea0*/  SHF.R.U64 R20, R27, R26.reuse, R5.reuse ;  /* 0x0000001a1b147219 */ /* 0x188fe40000001205 */
[-C--:B------:R-:W-:Y:S02]  /*0eb0*/  SHF.L.U32 R3, R3, R26.reuse, RZ ;  /* 0x0000001a03037219 */ /* 0x080fe400000006ff */
[----:B------:R-:W-:Y:S01]  /*0ec0*/  SHF.R.U32.HI R5, RZ, R26, R5 ;  /* 0x0000001aff057219 */ /* 0x000fe20000011605 */
[----:B------:R-:W-:Y:S01]  /*0ed0*/  IMAD.MOV.U32 R4, RZ, RZ, R20 ;  /* 0x000000ffff047224 */ /* 0x000fe200078e0014 */
[----:B------:R-:W-:Y:S01]  /*0ee0*/  LOP3.LUT R12, RZ, R3, RZ, 0x33, !PT ;  /* 0x00000003ff0c7212 */ /* 0x000fe200078e33ff */
[----:B------:R-:W3:Y:S01]  /*0ef0*/  LDC R23, c[0x0][0x610] ;  /* 0x00018400ff177b82 */ /* 0x000ee20000000800 */
[----:B------:R-:W-:Y:S05]  /*0f00*/  @!P0 BRA `(.L_x_11) ;  /* 0x0000000000288947 */ /* 0x000fea0003800000 */
[----:B------:R-:W4:Y:S02]  /*0f10*/  LDC R3, c[0x0][0x64c] ;  /* 0x00019300ff037b82 */ /* 0x000f240000000800 */
[----:B----4-:R-:W-:-:S05]  /*0f20*/  IADD3 R3, P0, R20, R3, RZ ;  /* 0x0000000314037210 */ /* 0x010fca0007f1e0ff */
        /* <DEDUP_REMOVED lines=8> */
.L_x_11:
[----:B-1----:R-:W-:Y:S01]  /*0fb0*/  SHF.R.U64 R4, R4, R15, R5 ;  /* 0x0000000f04047219 */ /* 0x002fe20000001205 */
[----:B0-----:R-:W-:Y:S01]  /*0fc0*/  VIADD R5, R22, 0xffffffff ;  /* 0xffffffff16057836 */ /* 0x001fe20000000000 */
[----:B------:R-:W-:Y:S02]  /*0fd0*/  SHF.L.U32 R3, R21, R26, RZ ;  /* 0x0000001a15037219 */ /* 0x000fe400000006ff */
[----:B------:R-:W-:Y:S01]  /*0fe0*/  LOP3.LUT R12, R27, R12, RZ, 0xc0, !PT ;  /* 0x0000000c1b0c7212 */ /* 0x000fe200078ec0ff */
[----:B------:R-:W-:Y:S01]  /*0ff0*/  IMAD.MOV R8, RZ, RZ, -R4 ;  /* 0x000000ffff087224 */ /* 0x000fe200078e0a04 */
[----:B------:R-:W-:Y:S02]  /*1000*/  SEL R6, R6, R31, !P1 ;  /* 0x0000001f06067207 */ /* 0x000fe40004800000 */
[----:B------:R-:W-:Y:S01]  /*1010*/  LOP3.LUT R5, R14, R5, RZ, 0xc0, !PT ;  /* 0x000000050e057212 */ /* 0x000fe200078ec0ff */
[----:B------:R-:W-:Y:S02]  /*1020*/  IMAD R9, R3, R4, R12 ;  /* 0x0000000403097224 */ /* 0x000fe400078e020c */
[----:B--2---:R-:W-:-:S02]  /*1030*/  IMAD R3, R8, R19, R20 ;  /* 0x0000001308037224 */ /* 0x004fc400078e0214 */
[----:B---3--:R-:W-:Y:S02]  /*1040*/  IMAD R6, R9, R23, R6 ;  /* 0x0000001709067224 */ /* 0x008fe400078e0206 */
[----:B------:R-:W-:Y:S02]  /*1050*/  IMAD R23, R3, R22, R5 ;  /* 0x0000001603177224 */ /* 0x000fe400078e0205 */
[----:B------:R-:W-:Y:S02]  /*1060*/  IMAD.MOV.U32 R4, RZ, RZ, 0x1 ;  /* 0x00000001ff047424 */ /* 0x000fe400078e00ff */
[----:B------:R-:W-:Y:S01]  /*1070*/  IMAD.MOV.U32 R19, RZ, RZ, R25 ;  /* 0x000000ffff137224 */ /* 0x000fe200078e0019 */
[----:B------:R-:W-:Y:S02]  /*1080*/  SEL R22, R23, R6, !P1 ;  /* 0x0000000617167207 */ /* 0x000fe40004800000 */
[----:B------:R-:W-:Y:S02]  /*1090*/  PRMT R3, R4, 0x7610, R3 ;  /* 0x0000761004037816 */ /* 0x000fe40000000003 */
[----:B------:R-:W-:-:S07]  /*10a0*/  SEL R23, R6, R23, !P1 ;  /* 0x0000001706177207 */ /* 0x000fce0004800000 */
.L_x_9:
[----:B------:R-:W-:-:S08]  /*10b0*/  NOP ;  /* 0x0000000000007918 */ /* 0x000fd00000000000 */
[----:B------:R-:W0:Y:S02]  /*10c0*/  USETMAXREG.TRY_ALLOC.CTAPOOL UP0, 0xe8 ;  /* 0x000000e8000079c8 */ /* 0x000e240008000600 */
[----:B0-----:R-:W-:-:S13]  /*10d0*/  PLOP3.LUT P0, PT, PT, PT, UP0, 0x80, 0x0 ;  /* 0x000000000000781c */ /* 0x001fda0003f0f008 */
[----:B------:R-:W-:Y:S05]  /*10e0*/  @!P0 BRA `(.L_x_9) ;  /* 0xfffffffc00f08947 */ /* 0x000fea000383ffff */
[----:B------:R-:W-:Y:S01]  /*10f0*/  ULDC.64 UR4, c[0x0][0x598] ;  /* 0x0001660000047ab9 */ /* 0x000fe20000000a00 */
[----:B------:R-:W-:Y:S01]  /*1100*/  ULDC.64 UR38, c[0x0][0x208] ;  /* 0x0000820000267ab9 */ /* 0x000fe20000000a00 */
[----:B------:R-:W-:-:S04]  /*1110*/  ISETP.NE.U32.AND P0, PT, RZ, UR4, PT ;  /* 0x00000004ff007c0c */ /* 0x000fc8000bf05070 */
[----:B------:R-:W-:-:S13]  /*1120*/  ISETP.NE.AND.EX P0, PT, RZ, UR5, PT, P0 ;  /* 0x00000005ff007c0c */ /* 0x000fda000bf05300 */
[----:B------:R-:W-:Y:S05]  /*1130*/  @!P0 BRA `(.L_x_12) ;  /* 0x00000000001c8947 */ /* 0x000fea0003800000 */
[----:B------:R-:W0:Y:S02]  /*1140*/  LDC.64 R4, c[0x0][0x598] ;  /* 0x00016600ff047b82 */ /* 0x000e240000000a00 */
[----:B0-----:R-:W2:Y:S02]  /*1150*/  LDG.E.64 R4, desc[UR38][R4.64] ;  /* 0x0000002604047981 */ /* 0x001ea4000c1e1b00 */
[----:B--2---:R-:W-:-:S04]  /*1160*/  ISETP.NE.U32.AND P0, PT, R4, RZ, PT ;  /* 0x000000ff0400720c */ /* 0x004fc80003f05070 */
[----:B------:R-:W-:-:S13]  /*1170*/  ISETP.NE.AND.EX P0, PT, R5, RZ, PT, P0 ;  /* 0x000000ff0500720c */ /* 0x000fda0003f05300 */
[----:B------:R-:W-:Y:S05]  /*1180*/  @!P0 BRA `(.L_x_12) ;  /* 0x0000000000088947 */ /* 0x000fea0003800000 */
[----:B------:R0:W5:Y:S01]  /*1190*/  LD.E R149, desc[UR38][R4.64] ;  /* 0x0000002604957980 */ /* 0x000162000c101900 */
[----:B------:R-:W-:Y:S05]  /*11a0*/  BRA `(.L_x_13) ;  /* 0x0000000000247947 */ /* 0x000fea0003800000 */
.L_x_12:
[----:B------:R-:W-:Y:S02]  /*11b0*/  ULDC.64 UR4, c[0x0][0x588] ;  /* 0x0001620000047ab9 */ /* 0x000fe40000000a00 */
[----:B------:R-:W-:-:S04]  /*11c0*/  ISETP.NE.U32.AND P0, PT, RZ, UR4, PT ;  /* 0x00000004ff007c0c */ /* 0x000fc8000bf05070 */
[----:B------:R-:W-:-:S13]  /*11d0*/  ISETP.NE.AND.EX P0, PT, RZ, UR5, PT, P0 ;  /* 0x00000005ff007c0c */ /* 0x000fda000bf05300 */
[----:B------:R-:W-:Y:S05]  /*11e0*/  @!P0 BRA `(.L_x_14) ;  /* 0x00000000000c8947 */ /* 0x000fea0003800000 */
[----:B------:R-:W0:Y:S02]  /*11f0*/  LDC.64 R4, c[0x0][0x588] ;  /* 0x00016200ff047b82 */ /* 0x000e240000000a00 */
[----:B0-----:R1:W5:Y:S01]  /*1200*/  LDG.E R149, desc[UR38][R4.64] ;  /* 0x0000002604957981 */ /* 0x001362000c1e1900 */
[----:B------:R-:W-:Y:S05]  /*1210*/  BRA `(.L_x_13) ;  /* 0x0000000000087947 */ /* 0x000fea0003800000 */
.L_x_14:
[----:B------:R-:W-:Y:S02]  /*1220*/  ULDC UR4, c[0x0][0x580] ;  /* 0x0001600000047ab9 */ /* 0x000fe40000000800 */
[----:B------:R-:W-:-:S07]  /*1230*/  IMAD.U32 R149, RZ, RZ, UR4 ;  /* 0x00000004ff957e24 */ /* 0x000fce000f8e00ff */
.L_x_13:
[----:B------:R-:W-:Y:S02]  /*1240*/  ULDC.64 UR4, c[0x0][0x5a0] ;  /* 0x0001680000047ab9 */ /* 0x000fe40000000a00 */
[----:B------:R-:W-:-:S04]  /*1250*/  ISETP.NE.U32.AND P0, PT, RZ, UR4, PT ;  /* 0x00000004ff007c0c */ /* 0x000fc8000bf05070 */
[----:B------:R-:W-:-:S13]  /*1260*/  ISETP.NE.AND.EX P0, PT, RZ, UR5, PT, P0 ;  /* 0x00000005ff007c0c */ /* 0x000fda000bf05300 */
[----:B------:R-:W-:Y:S05]  /*1270*/  @!P0 BRA `(.L_x_15) ;  /* 0x00000000001c8947 */ /* 0x000fea0003800000 */
[----:B01----:R-:W0:Y:S02]  /*1280*/  LDC.64 R4, c[0x0][0x5a0] ;  /* 0x00016800ff047b82 */ /* 0x003e240000000a00 */
[----:B0-----:R-:W2:Y:S02]  /*1290*/  LDG.E.64 R4, desc[UR38][R4.64] ;  /* 0x0000002604047981 */ /* 0x001ea4000c1e1b00 */
[----:B--2---:R-:W-:-:S04]  /*12a0*/  ISETP.NE.U32.AND P0, PT, R4, RZ, PT ;  /* 0x000000ff0400720c */ /* 0x004fc80003f05070 */
[----:B------:R-:W-:-:S13]  /*12b0*/  ISETP.NE.AND.EX P0, PT, R5, RZ, PT, P0 ;  /* 0x000000ff0500720c */ /* 0x000fda0003f05300 */
[----:B------:R-:W-:Y:S05]  /*12c0*/  @!P0 BRA `(.L_x_15) ;  /* 0x0000000000088947 */ /* 0x000fea0003800000 */
[----:B------:R0:W5:Y:S01]  /*12d0*/  LD.E R150, desc[UR38][R4.64] ;  /* 0x0000002604967980 */ /* 0x000162000c101900 */
[----:B------:R-:W-:Y:S05]  /*12e0*/  BRA `(.L_x_16) ;  /* 0x0000000000247947 */ /* 0x000fea0003800000 */
.L_x_15:
[----:B------:R-:W-:Y:S02]  /*12f0*/  ULDC.64 UR4, c[0x0][0x590] ;  /* 0x0001640000047ab9 */ /* 0x000fe40000000a00 */
[----:B------:R-:W-:-:S04]  /*1300*/  ISETP.NE.U32.AND P0, PT, RZ, UR4, PT ;  /* 0x00000004ff007c0c */ /* 0x000fc8000bf05070 */
[----:B------:R-:W-:-:S13]  /*1310*/  ISETP.NE.AND.EX P0, PT, RZ, UR5, PT, P0 ;  /* 0x00000005ff007c0c */ /* 0x000fda000bf05300 */
[----:B------:R-:W-:Y:S05]  /*1320*/  @!P0 BRA `(.L_x_17) ;  /* 0x00000000000c8947 */ /* 0x000fea0003800000 */
[----:B------:R-:W2:Y:S02]  /*1330*/  LDC.64 R150, c[0x0][0x590] ;  /* 0x00016400ff967b82 */ /* 0x000ea40000000a00 */
[----:B--2---:R2:W5:Y:S01]  /*1340*/  LDG.E R150, desc[UR38][R150.64] ;  /* 0x0000002696967981 */ /* 0x004562000c1e1900 */
[----:B------:R-:W-:Y:S05]  /*1350*/  BRA `(.L_x_16) ;  /* 0x0000000000087947 */ /* 0x000fea0003800000 */
.L_x_17:
[----:B------:R-:W-:Y:S02]  /*1360*/  ULDC UR4, c[0x0][0x584] ;  /* 0x0001610000047ab9 */ /* 0x000fe40000000800 */
[----:B------:R-:W-:-:S07]  /*1370*/  IMAD.U32 R150, RZ, RZ, UR4 ;  /* 0x00000004ff967e24 */ /* 0x000fce000f8e00ff */
.L_x_16:
[----:B------:R-:W-:-:S13]  /*1380*/  LOP3.LUT P0, RZ, R3, 0xff, RZ, 0xc0, !PT ;  /* 0x000000ff03ff7812 */ /* 0x000fda000780c0ff */
[----:B------:R-:W-:Y:S05]  /*1390*/  @!P0 EXIT ;  /* 0x000000000000894d */ /* 0x000fea0003800000 */
[----:B------:R-:W3:Y:S01]  /*13a0*/  LDC.64 R8, c[0x0][0x5c8] ;  /* 0x00017200ff087b82 */ /* 0x000ee20000000a00 */
[----:B------:R-:W-:Y:S01]  /*13b0*/  ULDC.64 UR6, c[0x0][0x288] ;  /* 0x0000a20000067ab9 */ /* 0x000fe20000000a00 */
[----:B------:R-:W-:Y:S01]  /*13c0*/  SHF.R.U32.HI R3, RZ, 0x2, R158 ;  /* 0x00000002ff037819 */ /* 0x000fe2000001169e */
[----:B------:R-:W-:Y:S01]  /*13d0*/  UIADD3 UR4, UR7, 0x1f, URZ ;  /* 0x0000001f07047890 */ /* 0x000fe2000fffe03f */
[----:B------:R-:W-:Y:S01]  /*13e0*/  SHF.R.U32.HI R0, RZ, 0x1, R0 ;  /* 0x00000001ff007819 */ /* 0x000fe20000011600 */
[----:B------:R-:W-:Y:S01]  /*13f0*/  IMAD.U32 R6, RZ, RZ, UR6 ;  /* 0x00000006ff067e24 */ /* 0x000fe2000f8e00ff */
[----:B------:R-:W-:Y:S01]  /*1400*/  LOP3.LUT R7, R7, 0x1, RZ, 0xc0, !PT ;  /* 0x0000000107077812 */ /* 0x000fe200078ec0ff */
[----:B------:R-:W-:Y:S01]  /*1410*/  USHF.R.S32.HI UR5, URZ, 0x1f, UR4 ;  /* 0x0000001f3f057899 */ /* 0x000fe20008011404 */
[----:B------:R-:W-:Y:S01]  /*1420*/  LOP3.LUT R3, R3, 0x7, RZ, 0xc0, !PT ;  /* 0x0000000703037812 */ /* 0x000fe200078ec0ff */
[----:B------:R-:W-:Y:S01]  /*1430*/  IMAD.MOV.U32 R147, RZ, RZ, RZ ;  /* 0x000000ffff937224 */ /* 0x000fe200078e00ff */
[----:B------:R-:W-:Y:S01]  /*1440*/  LOP3.LUT R0, R0, 0x30, RZ, 0xc0, !PT ;  /* 0x0000003000007812 */ /* 0x000fe200078ec0ff */
[----:B------:R-:W-:Y:S01]  /*1450*/  ULEA.HI UR5, UR5, UR4, URZ, 0x5 ;  /* 0x0000000405057291 */ /* 0x000fe2000f8f283f */
[----:B------:R-:W-:Y:S01]  /*1460*/  IMAD.SHL.U32 R146, R7, 0x40, RZ ;  /* 0x0000004007927824 */ /* 0x000fe200078e00ff */
[----:B--2---:R-:W-:Y:S01]  /*1470*/  LOP3.LUT R151, R158, 0x3, RZ, 0xc0, !PT ;  /* 0x000000039e977812 */ /* 0x004fe200078ec0ff */
[----:B------:R-:W-:Y:S01]  /*1480*/  ULDC UR4, c[0x0][0x284] ;  /* 0x0000a10000047ab9 */ /* 0x000fe20000000800 */
[-CC-:B01----:R-:W-:Y:S01]  /*1490*/  IADD3 R4, RZ, -R0.reuse, -R3.reuse ;  /* 0x80000000ff047210 */ /* 0x183fe20007ffe803 */
[----:B------:R-:W-:Y:S01]  /*14a0*/  USHF.R.S32.HI UR43, URZ, 0x5, UR5 ;  /* 0x000000053f2b7899 */ /* 0x000fe20008011405 */
[----:B------:R-:W-:Y:S01]  /*14b0*/  LOP3.LUT R146, R146, 0x40, R3, 0xe2, !PT ;  /* 0x0000004092927812 */ /* 0x000fe200078ee203 */
[----:B------:R-:W-:Y:S01]  /*14c0*/  IMAD R151, R151, -0x2, R6 ;  /* 0xfffffffe97977824 */ /* 0x000fe200078e0206 */
[----:B------:R-:W-:Y:S01]  /*14d0*/  LOP3.LUT R159, R158, 0x80, RZ, 0xc0, !PT ;  /* 0x000000809e9f7812 */ /* 0x000fe200078ec0ff */
[----:B------:R-:W-:Y:S01]  /*14e0*/  UISETP.LT.AND UP0, UPT, UR43, 0x1, UPT ;  /* 0x000000012b00788c */ /* 0x000fe2000bf01270 */
[----:B------:R-:W-:Y:S01]  /*14f0*/  IMAD R4, R7, -0x40, R4 ;  /* 0xffffffc007047824 */ /* 0x000fe200078e0204 */
[----:B------:R-:W-:Y:S01]  /*1500*/  LOP3.LUT R146, R146, R0, RZ, 0xfc, !PT ;  /* 0x0000000092927212 */ /* 0x000fe200078efcff */
[----:B------:R-:W-:Y:S01]  /*1510*/  IMAD.SHL.U32 R158, R158, 0x2, RZ ;  /* 0x000000029e9e7824 */ /* 0x000fe200078e00ff */
[----:B------:R-:W-:Y:S01]  /*1520*/  USEL UR44, UR43, 0x1, UP0 ;  /* 0x000000012b2c7887 */ /* 0x000fe20008000000 */
[C-C-:B---3--:R-:W-:Y:S01]  /*1530*/  SHF.L.U64.HI R152, R8.reuse, 0x7, R9.reuse ;  /* 0x0000000708987819 */ /* 0x148fe20000010209 */
[C---:B------:R-:W-:Y:S01]  /*1540*/  IMAD.SHL.U32 R155, R8.reuse, 0x80, RZ ;  /* 0x00000080089b7824 */ /* 0x040fe200078e00ff */
[C-C-:B------:R-:W-:Y:S01]  /*1550*/  SHF.L.U64.HI R153, R8.reuse, 0x3, R9.reuse ;  /* 0x0000000308997819 */ /* 0x140fe20000010209 */
[C---:B------:R-:W-:Y:S01]  /*1560*/  IMAD.SHL.U32 R156, R8.reuse, 0x8, RZ ;  /* 0x00000008089c7824 */ /* 0x040fe200078e00ff */
[C---:B------:R-:W-:Y:S01]  /*1570*/  SHF.L.U64.HI R154, R8.reuse, 0x8, R9 ;  /* 0x00000008089a7819 */ /* 0x040fe20000010209 */
[----:B------:R-:W-:Y:S01]  /*1580*/  IMAD.SHL.U32 R157, R8, 0x100, RZ ;  /* 0x00000100089d7824 */ /* 0x000fe200078e00ff */
[----:B------:R-:W-:Y:S01]  /*1590*/  SHF.R.U32.HI R159, RZ, 0x7, R159 ;  /* 0x00000007ff9f7819 */ /* 0x000fe2000001169f */
[----:B------:R-:W-:Y:S01]  /*15a0*/  VIADD R160, R4, UR4 ;  /* 0x0000000404a07c36 */ /* 0x000fe20008000000 */
[----:B------:R-:W-:Y:S01]  /*15b0*/  UIADD3 UR44, UR43, -UR44, URZ ;  /* 0x8000002c2b2c7290 */ /* 0x000fe2000fffe03f */
[----:B------:R-:W-:Y:S01]  /*15c0*/  UMOV UR40, URZ ;  /* 0x0000003f00287c82 */ /* 0x000fe20008000000 */
[----:B------:R-:W-:-:S10]  /*15d0*/  UMOV UR41, URZ ;  /* 0x0000003f00297c82 */ /* 0x000fd40008000000 */
.L_x_63:
[----:B0-----:R-:W0:Y:S01]  /*15e0*/  SHFL.IDX PT, R0, R159, RZ, 0x1f ;  /* 0x00001fff9f007589 */ /* 0x001e2200000e0000 */
[----:B------:R-:W1:Y:S01]  /*15f0*/  S2UR UR7, SR_CgaCtaId ;  /* 0x00000000000779c3 */ /* 0x000e620000008800 */
[----:B------:R-:W-:Y:S01]  /*1600*/  UMOV UR6, 0x400 ;  /* 0x0000040000067882 */ /* 0x000fe20000000000 */
[----:B0-----:R-:W-:Y:S01]  /*1610*/  R2UR UR4, R0 ;  /* 0x00000000000472ca */ /* 0x001fe200000e0000 */
[----:B-1----:R-:W-:-:S12]  /*1620*/  ULEA UR46, UR7, UR6, 0x18 ;  /* 0x00000006072e7291 */ /* 0x002fd8000f8ec03f */
[----:B------:R-:W-:-:S04]  /*1630*/  ULEA.HI UR5, UR4, UR4, URZ, 0x1 ;  /* 0x0000000404057291 */ /* 0x000fc8000f8f083f */
[----:B------:R-:W-:-:S04]  /*1640*/  ULOP3.LUT UR5, UR5, 0x1ffffe, URZ, 0xc0, !UPT ;  /* 0x001ffffe05057892 */ /* 0x000fc8000f8ec03f */
[----:B------:R-:W-:-:S03]  /*1650*/  UIADD3 UR5, UR4, -UR5, URZ ;  /* 0x8000000504057290 */ /* 0x000fc6000fffe03f */
[----:B------:R-:W-:Y:S01]  /*1660*/  ULDC UR4, c[0x0][0x28c] ;  /* 0x0000a30000047ab9 */ /* 0x000fe20000000800 */
[----:B------:R-:W-:Y:S01]  /*1670*/  ULEA UR5, UR5, UR46, 0xb ;  /* 0x0000002e05057291 */ /* 0x000fe2000f8e583f */
[----:B------:R-:W-:-:S03]  /*1680*/  ISETP.LT.AND P0, PT, RZ, UR4, PT ;  /* 0x00000004ff007c0c */ /* 0x000fc6000bf01270 */
[----:B------:R-:W-:-:S04]  /*1690*/  UIADD3 UR5, UR5, 0x200, URZ ;  /* 0x0000020005057890 */ /* 0x000fc8000fffe03f */
[----:B------:R-:W-:-:S04]  /*16a0*/  USHF.R.U32.HI UR5, URZ, 0x4, UR5 ;  /* 0x000000043f057899 */ /* 0x000fc80008011605 */
[----:B------:R-:W-:-:S04]  /*16b0*/  ULOP3.LUT UR5, UR5, 0x3fff, URZ, 0xc0, !UPT ;  /* 0x00003fff05057892 */ /* 0x000fc8000f8ec03f */
[----:B------:R-:W-:Y:S01]  /*16c0*/  ULOP3.LUT UR45, UR5, 0x10000, URZ, 0xfc, !UPT ;  /* 0x00010000052d7892 */ /* 0x000fe2000f8efc3f */
[----:B------:R-:W-:Y:S11]  /*16d0*/  @P0 BRA `(.L_x_18) ;  /* 0x0000000000400947 */ /* 0x000ff60003800000 */
[----:B------:R-:W-:Y:S01]  /*16e0*/  MOV R0, 0x0 ;  /* 0x0000000000007802 */ /* 0x000fe20000000f00 */
[----:B------:R-:W-:Y:S01]  /*16f0*/  ULDC.64 UR4, c[0x4][0x68] ;  /* 0x01001a0000047ab9 */ /* 0x000fe20000000a00 */
[----:B------:R-:W-:Y:S01]  /*1700*/  ULDC.64 UR6, c[0x4][0x8] ;  /* 0x0100020000067ab9 */ /* 0x000fe20000000a00 */
[----:B------:R-:W-:Y:S01]  /*1710*/  IMAD.U32 R4, RZ, RZ, UR4 ;  /* 0x00000004ff047e24 */ /* 0x000fe2000f8e00ff */
[----:B------:R0:W1:Y:S01]  /*1720*/  LDC.64 R14, c[0x4][R0] ;  /* 0x01000000000e7b82 */ /* 0x0000620000000a00 */
[----:B------:R-:W-:Y:S01]  /*1730*/  IMAD.U32 R5, RZ, RZ, UR5 ;  /* 0x00000005ff057e24 */ /* 0x000fe2000f8e00ff */
[----:B------:R-:W-:Y:S01]  /*1740*/  ULDC.64 UR4, c[0x4][0x70] ;  /* 0x01001c0000047ab9 */ /* 0x000fe20000000a00 */
[----:B------:R-:W-:Y:S02]  /*1750*/  IMAD.U32 R10, RZ, RZ, UR6 ;  /* 0x00000006ff0a7e24 */ /* 0x000fe4000f8e00ff */
[----:B------:R-:W-:Y:S02]  /*1760*/  IMAD.U32 R6, RZ, RZ, UR4 ;  /* 0x00000004ff067e24 */ /* 0x000fe4000f8e00ff */
[----:B------:R-:W-:-:S02]  /*1770*/  IMAD.U32 R7, RZ, RZ, UR5 ;  /* 0x00000005ff077e24 */ /* 0x000fc4000f8e00ff */
[----:B------:R-:W-:Y:S02]  /*1780*/  IMAD.U32 R11, RZ, RZ, UR7 ;  /* 0x00000007ff0b7e24 */ /* 0x000fe4000f8e00ff */
[----:B------:R-:W-:Y:S02]  /*1790*/  IMAD.MOV.U32 R8, RZ, RZ, 0x1e1 ;  /* 0x000001e1ff087424 */ /* 0x000fe400078e00ff */
[----:B------:R-:W-:Y:S02]  /*17a0*/  IMAD.MOV.U32 R12, RZ, RZ, 0x1 ;  /* 0x00000001ff0c7424 */ /* 0x000fe400078e00ff */
[----:B0-----:R-:W-:-:S07]  /*17b0*/  IMAD.MOV.U32 R13, RZ, RZ, RZ ;  /* 0x000000ffff0d7224 */ /* 0x001fce00078e00ff */
[----:B------:R-:W-:-:S07]  /*17c0*/  LEPC R20, `(.L_x_18) ;  /* 0x000000001014794e */ /* 0x000fce0000000000 */
[----:B-1---5:R-:W-:Y:S05]  /*17d0*/  CALL.ABS.NOINC R14 ;  /* 0x000000000e007343 */ /* 0x022fea0003c00000 */
.L_x_18:
[----:B------:R-:W-:-:S04]  /*17e0*/  LOP3.LUT R0, R18, 0x1, RZ, 0xfc, !PT ;  /* 0x0000000112007812 */ /* 0x000fc800078efcff */
[----:B------:R-:W-:-:S13]  /*17f0*/  ISETP.NE.AND P0, PT, R0, 0x3, PT ;  /* 0x000000030000780c */ /* 0x000fda0003f05270 */
[----:B------:R-:W-:Y:S05]  /*1800*/  @!P0 BRA `(.L_x_19) ;  /* 0x0000000000048947 */ /* 0x000fea0003800000 */
[----:B------:R-:W-:Y:S01]  /*1810*/  BPT.TRAP 0x1 ;  /* 0x000000040000795c */ /* 0x000fe20000300000 */
.L_x_19:
[----:B------:R-:W-:Y:S02]  /*1820*/  IMAD.U32 R3, RZ, RZ, UR41 ;  /* 0x00000029ff037e24 */ /* 0x000fe4000f8e00ff */
[----:B------:R-:W-:-:S03]  /*1830*/  IMAD.U32 R0, RZ, RZ, UR40 ;  /* 0x00000028ff007e24 */ /* 0x000fc6000f8e00ff */
[----:B------:R-:W-:Y:S02]  /*1840*/  LEA R3, R3, UR46, 0x3 ;  /* 0x0000002e03037c11 */ /* 0x000fe4000f8e18ff */
[----:B------:R-:W-:-:S04]  /*1850*/  SHF.L.U32 R0, R0, 0x1f, RZ ;  /* 0x0000001f00007819 */ /* 0x000fc800000006ff */
[----:B------:R0:W1:Y:S01]  /*1860*/  SYNCS.PHASECHK.TRANS64.TRYWAIT P1, [R3+URZ], R0 ;  /* 0x00000000030075a7 */ /* 0x000062000802017f */
[----:B------:R-:W-:Y:S05]  /*1870*/  @!P0 BRA `(.L_x_20) ;  /* 0x0000000000048947 */ /* 0x000fea0003800000 */
[----:B------:R-:W-:Y:S01]  /*1880*/  BPT.TRAP 0x1 ;  /* 0x000000040000795c */ /* 0x000fe20000300000 */
.L_x_20:
[----:B------:R-:W-:-:S05]  /*1890*/  IMAD.U32 R4, RZ, RZ, UR44 ;  /* 0x0000002cff047e24 */ /* 0x000fca000f8e00ff */
[----:B------:R-:W-:Y:S01]  /*18a0*/  ISETP.GE.AND P2, PT, R4, 0x1, PT ;  /* 0x000000010400780c */ /* 0x000fe20003f46270 */
[----:B-1----:R-:W-:-:S12]  /*18b0*/  @P1 BRA `(.L_x_21) ;  /* 0x0000000000081947 */ /* 0x002fd80003800000 */
[----:B------:R-:W1:Y:S02]  /*18c0*/  SYNCS.PHASECHK.TRANS64.TRYWAIT P1, [R3+URZ], R0 ;  /* 0x00000000030075a7 */ /* 0x000e64000802017f */
[----:B-1----:R-:W-:Y:S05]  /*18d0*/  @!P1 BRA `(.L_x_22) ;  /* 0x0000009400d49947 */ /* 0x002fea0003800000 */
.L_x_21:
[----:B------:R-:W-:Y:S05]  /*18e0*/  WARPSYNC.ALL ;  /* 0x0000000000007948 */ /* 0x000fea0003800000 */
[----:B------:R-:W-:Y:S01]  /*18f0*/  UIADD3 UR4, UR46, 0x2d200, URZ ;  /* 0x0002d2002e047890 */ /* 0x000fe2000fffe03f */
[----:B------:R-:W-:Y:S01]  /*1900*/  WARPGROUP.ARRIVE ;  /* 0x00000000000079c5 */ /* 0x000fe20000000000 */
[----:B------:R-:W-:Y:S02]  /*1910*/  UIMAD UR16, UR41, 0x300, UR45 ;  /* 0x00000300291078a4 */ /* 0x000fe4000f8e022d */
[----:B------:R-:W-:Y:S01]  /*1920*/  USHF.R.U32.HI UR4, URZ, 0x4, UR4 ;  /* 0x000000043f047899 */ /* 0x000fe20008011604 */
[----:B------:R-:W-:Y:S01]  /*1930*/  UMOV UR17, 0xc0000010 ;  /* 0xc000001000117882 */ /* 0x000fe20000000000 */
[----:B------:R-:W-:-:S02]  /*1940*/  UMOV UR19, 0xc0000010 ;  /* 0xc000001000137882 */ /* 0x000fc40000000000 */
[----:B------:R-:W-:Y:S01]  /*1950*/  ULOP3.LUT UR4, UR4, 0x3fff, URZ, 0xc0, !UPT ;  /* 0x00003fff04047892 */ /* 0x000fe2000f8ec03f */
[----:B------:R-:W-:Y:S01]  /*1960*/  UMOV UR12, UR16 ;  /* 0x00000010000c7c82 */ /* 0x000fe20008000000 */
[----:B------:R-:W-:Y:S02]  /*1970*/  UMOV UR13, UR17 ;  /* 0x00000011000d7c82 */ /* 0x000fe40008000000 */
[----:B------:R-:W-:Y:S01]  /*1980*/  ULOP3.LUT UR24, UR4, 0x10000, URZ, 0xfc, !UPT ;  /* 0x0001000004187892 */ /* 0x000fe2000f8efc3f */
[----:B------:R-:W-:Y:S01]  /*1990*/  UMOV UR15, 0xc0000010 ;  /* 0xc0000010000f7882 */ /* 0x000fe20000000000 */
[----:B------:R-:W-:Y:S02]  /*19a0*/  UMOV UR8, UR16 ;  /* 0x0000001000087c82 */ /* 0x000fe40008000000 */
[----:B------:R-:W-:Y:S01]  /*19b0*/  UIMAD UR18, UR41, 0xa0, UR24 ;  /* 0x000000a0291278a4 */ /* 0x000fe2000f8e0218 */
[----:B------:R-:W-:Y:S01]  /*19c0*/  UMOV UR9, UR17 ;  /* 0x0000001100097c82 */ /* 0x000fe20008000000 */
[----:B------:R-:W-:-:S02]  /*19d0*/  UMOV UR11, 0xc0000010 ;  /* 0xc0000010000b7882 */ /* 0x000fc40000000000 */
[----:B------:R-:W-:Y:S02]  /*19e0*/  UIADD3 UR14, UR18, 0x20, URZ ;  /* 0x00000020120e7890 */ /* 0x000fe4000fffe03f */
[----:B------:R-:W-:Y:S02]  /*19f0*/  UIADD3 UR10, UR18, 0x40, URZ ;  /* 0x00000040120a7890 */ /* 0x000fe4000fffe03f */
[----:B------:R-:W-:Y:S02]  /*1a00*/  UIADD3 UR6, UR18, 0x60, URZ ;  /* 0x0000006012067890 */ /* 0x000fe4000fffe03f */
[----:B------:R-:W-:Y:S01]  /*1a10*/  IGMMA.64x16x32.S8.S8 R136, gdesc[UR16], RZ, !UPT, gsb0 ;  /* 0x00600000108879f1 */ /* 0x000fe2000c0410ff */
[----:B------:R-:W-:Y:S01]  /*1a20*/  UMOV UR4, UR16 ;  /* 0x0000001000047c82 */ /* 0x000fe20008000000 */
[----:B------:R-:W-:Y:S01]  /*1a30*/  UMOV UR5, UR17 ;  /* 0x0000001100057c82 */ /* 0x000fe20008000000 */
[----:B------:R-:W-:Y:S01]  /*1a40*/  UMOV UR7, 0xc0000010 ;  /* 0xc000001000077882 */ /* 0x000fe20000000000 */
[----:B------:R-:W-:Y:S01]  /*1a50*/  UIADD3 UR22, UR18, 0x80, URZ ;  /* 0x0000008012167890 */ /* 0x000fe2000fffe03f */
[----:B------:R-:W-:Y:S01]  /*1a60*/  UMOV UR20, UR16 ;  /* 0x0000001000147c82 */ /* 0x000fe20008000000 */
[----:B------:R-:W-:Y:S01]  /*1a70*/  UMOV UR21, UR17 ;  /* 0x0000001100157c82 */ /* 0x000fe20008000000 */
[----:B------:R-:W-:Y:S01]  /*1a80*/  UMOV UR23, 0xc0000010 ;  /* 0xc000001000177882 */ /* 0x000fe20000000000 */
[----:B------:R-:W-:-:S02]  /*1a90*/  WARPGROUP.DEPBAR.LE gsb0, 0x0 ;  /* 0x00008000000079c5 */ /* 0x000fc40000010000 */
[----:B------:R-:W-:-:S06]  /*1aa0*/  WARPGROUP.ARRIVE ;  /* 0x00000000000079c5 */ /* 0x000fcc0000000000 */
[----:B------:R-:W-:Y:S03]  /*1ab0*/  IGMMA.64x16x32.S8.S8 R112, gdesc[UR12], RZ, !UPT, gsb0 ;  /* 0x006000000c7079f1 */ /* 0x000fe6000c0410ff */
[----:B------:R-:W-:Y:S02]  /*1ac0*/  WARPGROUP.DEPBAR.LE gsb0, 0x0 ;  /* 0x00008000000079c5 */ /* 0x000fe40000010000 */
[----:B------:R-:W-:-:S06]  /*1ad0*/  WARPGROUP.ARRIVE ;  /* 0x00000000000079c5 */ /* 0x000fcc0000000000 */
[----:B------:R-:W-:Y:S01]  /*1ae0*/  IGMMA.64x16x32.S8.S8 R88, gdesc[UR8], RZ, !UPT, gsb0 ;  /* 0x00600000085879f1 */ /* 0x000fe2000c0410ff */
[----:B------:R-:W-:Y:S02]  /*1af0*/  UIADD3 UR8, UR16, 0x100, URZ ;  /* 0x0000010010087890 */ /* 0x000fe4000fffe03f */
[----:B------:R-:W-:Y:S02]  /*1b00*/  WARPGROUP.DEPBAR.LE gsb0, 0x0 ;  /* 0x00008000000079c5 */ /* 0x000fe40000010000 */
[----:B------:R-:W-:-:S06]  /*1b10*/  WARPGROUP.ARRIVE ;  /* 0x00000000000079c5 */ /* 0x000fcc0000000000 */
[----:B------:R-:W-:Y:S03]  /*1b20*/  IGMMA.64x16x32.S8.S8 R64, gdesc[UR4], RZ, !UPT, gsb0 ;  /* 0x00600000044079f1 */ /* 0x000fe6000c0410ff */
[----:B------:R-:W-:Y:S02]  /*1b30*/  WARPGROUP.DEPBAR.LE gsb0, 0x0 ;  /* 0x00008000000079c5 */ /* 0x000fe40000010000 */
[----:B------:R-:W-:-:S06]  /*1b40*/  WARPGROUP.ARRIVE ;  /* 0x00000000000079c5 */ /* 0x000fcc0000000000 */
[----:B------:R-:W-:Y:S01]  /*1b50*/  IGMMA.64x16x32.S8.S8 R40, gdesc[UR20], RZ, !UPT, gsb0 ;  /* 0x00600000142879f1 */ /* 0x000fe2000c0410ff */
[----:B------:R-:W-:Y:S01]  /*1b60*/  UMOV UR20, UR8 ;  /* 0x0000000800147c82 */ /* 0x000fe20008000000 */
[----:B------:R-:W-:Y:S01]  /*1b70*/  UMOV UR21, 0xc0000010 ;  /* 0xc000001000157882 */ /* 0x000fe20000000000 */
[----:B------:R-:W-:Y:S01]  /*1b80*/  UMOV UR4, UR20 ;  /* 0x0000001400047c82 */ /* 0x000fe20008000000 */
[----:B------:R-:W-:Y:S01]  /*1b90*/  UMOV UR5, UR21 ;  /* 0x0000001500057c82 */ /* 0x000fe20008000000 */
[----:B------:R-:W-:Y:S01]  /*1ba0*/  UMOV UR8, UR20 ;  /* 0x0000001400087c82 */ /* 0x000fe20008000000 */
[----:B------:R-:W-:Y:S01]  /*1bb0*/  UMOV UR9, UR21 ;  /* 0x0000001500097c82 */ /* 0x000fe20008000000 */
[----:B------:R-:W-:Y:S01]  /*1bc0*/  UMOV UR12, UR20 ;  /* 0x00000014000c7c82 */ /* 0x000fe20008000000 */
[----:B------:R-:W-:Y:S01]  /*1bd0*/  UMOV UR13, UR21 ;  /* 0x00000015000d7c82 */ /* 0x000fe20008000000 */
[----:B------:R-:W-:Y:S01]  /*1be0*/  UMOV UR17, UR21 ;  /* 0x0000001500117c82 */ /* 0x000fe20008000000 */
[----:B------:R-:W-:-:S02]  /*1bf0*/  WARPGROUP.DEPBAR.LE gsb0, 0x0 ;  /* 0x00008000000079c5 */ /* 0x000fc40000010000 */
[----:B------:R-:W-:-:S06]  /*1c00*/  WARPGROUP.ARRIVE ;  /* 0x00000000000079c5 */ /* 0x000fcc0000000000 */
[----:B------:R-:W-:Y:S03]  /*1c10*/  IGMMA.64x16x32.S8.S8 R32, gdesc[UR20], RZ, !UPT, gsb0 ;  /* 0x00600000142079f1 */ /* 0x000fe6000c0410ff */
[----:B------:R-:W-:Y:S02]  /*1c20*/  WARPGROUP.DEPBAR.LE gsb0, 0x0 ;  /* 0x00008000000079c5 */ /* 0x000fe40000010000 */
[----:B------:R-:W-:-:S06]  /*1c30*/  WARPGROUP.ARRIVE ;  /* 0x00000000000079c5 */ /* 0x000fcc0000000000 */
[----:B------:R-:W-:Y:S01]  /*1c40*/  IGMMA.64x16x32.S8.S8 R56, gdesc[UR4], RZ, !UPT, gsb0 ;  /* 0x00600000043879f1 */ /* 0x000fe2000c0410ff */
[----:B------:R-:W-:-:S03]  /*1c50*/  UIADD3 UR4, UR16, 0x200, URZ ;  /* 0x0000020010047890 */ /* 0x000fc6000fffe03f */
[----:B------:R-:W-:Y:S01]  /*1c60*/  UMOV UR16, UR20 ;  /* 0x0000001400107c82 */ /* 0x000fe20008000000 */
[----:B------:R-:W-:Y:S02]  /*1c70*/  WARPGROUP.DEPBAR.LE gsb0, 0x0 ;  /* 0x00008000000079c5 */ /* 0x000fe40000010000 */
[----:B------:R-:W-:-:S06]  /*1c80*/  WARPGROUP.ARRIVE ;  /* 0x00000000000079c5 */ /* 0x000fcc0000000000 */
[----:B------:R-:W-:Y:S03]  /*1c90*/  IGMMA.64x16x32.S8.S8 R80, gdesc[UR8], RZ, !UPT, gsb0 ;  /* 0x00600000085079f1 */ /* 0x000fe6000c0410ff */
        /* <DEDUP_REMOVED lines=14> */
[----:B------:R-:W-:Y:S02]  /*1d80*/  WARPGROUP.DEPBAR.LE gsb0, 0x0 ;  /* 0x00008000000079c5 */ /* 0x000fe40000010000 */
[----:B------:R-:W-:-:S06]  /*1d90*/  WARPGROUP.ARRIVE ;  /* 0x00000000000079c5 */ /* 0x000fcc0000000000 */
[----:B------:R-:W-:Y:S01]  /*1da0*/  IGMMA.64x16x32.S8.S8 R120, gdesc[UR16], RZ, !UPT, gsb0 ;  /* 0x00600000107879f1 */ /* 0x000fe2000c0410ff */
[----:B------:R-:W-:Y:S01]  /*1db0*/  UMOV UR18, UR22 ;  /* 0x0000001600127c82 */ /* 0x000fe20008000000 */
        /* <DEDUP_REMOVED lines=14> */
[----:B------:R-:W-:Y:S05]  /*1ea0*/  @!P2 BRA `(.L_x_23) ;  /* 0x000000080004a947 */ /* 0x000fea0003800000 */
[----:B------:R-:W-:Y:S01]  /*1eb0*/  UIADD3 UR26, UR41, 0x1, URZ ;  /* 0x00000001291a7890 */ /* 0x000fe2000fffe03f */
[----:B01----:R-:W-:Y:S02]  /*1ec0*/  IMAD.U32 R0, RZ, RZ, UR44 ;  /* 0x0000002cff007e24 */ /* 0x003fe4000f8e00ff */
[----:B------:R-:W-:Y:S01]  /*1ed0*/  IMAD.U32 R3, RZ, RZ, UR41 ;  /* 0x00000029ff037e24 */ /* 0x000fe2000f8e00ff */
[----:B------:R-:W-:-:S04]  /*1ee0*/  UISETP.NE.AND UP0, UPT, UR26, 0xf, UPT ;  /* 0x0000000f1a00788c */ /* 0x000fc8000bf05270 */
[----:B------:R-:W-:Y:S02]  /*1ef0*/  USEL UR4, URZ, 0x1, UP0 ;  /* 0x000000013f047887 */ /* 0x000fe40008000000 */
[----:B------:R-:W-:Y:S02]  /*1f00*/  USEL UR26, UR26, URZ, UP0 ;  /* 0x0000003f1a1a7287 */ /* 0x000fe40008000000 */
[----:B------:R-:W-:-:S06]  /*1f10*/  ULOP3.LUT UR4, UR40, UR4, URZ, 0x3c, !UPT ;  /* 0x0000000428047292 */ /* 0x000fcc000f8e3c3f */
[----:B------:R-:W-:-:S07]  /*1f20*/  IMAD.U32 R6, RZ, RZ, UR4 ;  /* 0x00000004ff067e24 */ /* 0x000fce000f8e00ff */
.L_x_30:
[----:B------:R-:W-:Y:S05]  /*1f30*/  @!P0 BRA `(.L_x_24) ;  /* 0x0000000000048947 */ /* 0x000fea0003800000 */
[----:B------:R-:W-:Y:S01]  /*1f40*/  BPT.TRAP 0x1 ;  /* 0x000000040000795c */ /* 0x000fe20000300000 */
.L_x_24:
[----:B------:R-:W0:Y:S01]  /*1f50*/  S2UR UR4, SR_CgaCtaId ;  /* 0x00000000000479c3 */ /* 0x000e220000008800 */
[----:B------:R-:W-:Y:S01]  /*1f60*/  UMOV UR25, 0x400 ;  /* 0x0000040000197882 */ /* 0x000fe20000000000 */
[----:B------:R-:W-:Y:S01]  /*1f70*/  SHF.L.U32 R4, R6, 0x1f, RZ ;  /* 0x0000001f06047819 */ /* 0x000fe200000006ff */
[----:B0-----:R-:W-:-:S04]  /*1f80*/  ULEA UR25, UR4, UR25, 0x18 ;  /* 0x0000001904197291 */ /* 0x001fc8000f8ec03f */
[----:B------:R-:W-:-:S09]  /*1f90*/  ULEA UR4, UR26, UR25, 0x3 ;  /* 0x000000191a047291 */ /* 0x000fd2000f8e183f */
[----:B------:R0:W1:Y:S01]  /*1fa0*/  SYNCS.PHASECHK.TRANS64.TRYWAIT P1, [UR4], R4 ;  /* 0x00000004ff0075a7 */ /* 0x0000620008020144 */
[----:B------:R-:W-:Y:S05]  /*1fb0*/  @!P0 BRA `(.L_x_25) ;  /* 0x0000000000048947 */ /* 0x000fea0003800000 */
[----:B------:R-:W-:Y:S01]  /*1fc0*/  BPT.TRAP 0x1 ;  /* 0x000000040000795c */ /* 0x000fe20000300000 */
.L_x_25:
[----:B-1----:R-:W-:Y:S05]  /*1fd0*/  @P1 BRA `(.L_x_26) ;  /* 0x0000000000081947 */ /* 0x002fea0003800000 */
[----:B------:R-:W1:Y:S02]  /*1fe0*/  SYNCS.PHASECHK.TRANS64.TRYWAIT P1, [UR4], R4 ;  /* 0x00000004ff0075a7 */ /* 0x000e640008020144 */
[----:B-1----:R-:W-:Y:S05]  /*1ff0*/  @!P1 BRA `(.L_x_27) ;  /* 0x0000009000209947 */ /* 0x002fea0003800000 */
.L_x_26:
[----:B------:R-:W-:Y:S01]  /*2000*/  UIMAD UR12, UR26, 0x300, UR45 ;  /* 0x000003001a0c78a4 */ /* 0x000fe2000f8e022d */
[----:B------:R-:W-:Y:S01]  /*2010*/  WARPGROUP.ARRIVE ;  /* 0x00000000000079c5 */ /* 0x000fe20000000000 */
[----:B------:R-:W-:Y:S01]  /*2020*/  UIMAD UR14, UR26, 0xa0, UR24 ;  /* 0x000000a01a0e78a4 */ /* 0x000fe2000f8e0218 */
[----:B------:R-:W-:Y:S01]  /*2030*/  UMOV UR13, 0xc0000010 ;  /* 0xc0000010000d7882 */ /* 0x000fe20000000000 */
[----:B------:R-:W-:Y:S02]  /*2040*/  UMOV UR15, 0xc0000010 ;  /* 0xc0000010000f7882 */ /* 0x000fe40000000000 */
[----:B------:R-:W-:Y:S01]  /*2050*/  UIADD3 UR10, UR14, 0x20, URZ ;  /* 0x000000200e0a7890 */ /* 0x000fe2000fffe03f */
[----:B------:R-:W-:Y:S01]  /*2060*/  UMOV UR8, UR12 ;  /* 0x0000000c00087c82 */ /* 0x000fe20008000000 */
[----:B------:R-:W-:Y:S01]  /*2070*/  UMOV UR9, UR13 ;  /* 0x0000000d00097c82 */ /* 0x000fe20008000000 */
[----:B------:R-:W-:Y:S02]  /*2080*/  UMOV UR11, 0xc0000010 ;  /* 0xc0000010000b7882 */ /* 0x000fe40000000000 */
[----:B------:R-:W-:Y:S01]  /*2090*/  IGMMA.64x16x32.S8.S8 R136, gdesc[UR12], R136, gsb0 ;  /* 0x006000000c8879f1 */ /* 0x000fe20008041088 */
[----:B------:R-:W-:Y:S01]  /*20a0*/  UIADD3 UR6, UR14, 0x40, URZ ;  /* 0x000000400e067890 */ /* 0x000fe2000fffe03f */
[----:B------:R-:W-:Y:S01]  /*20b0*/  UMOV UR4, UR12 ;  /* 0x0000000c00047c82 */ /* 0x000fe20008000000 */
[----:B------:R-:W-:Y:S01]  /*20c0*/  UMOV UR5, UR13 ;  /* 0x0000000d00057c82 */ /* 0x000fe20008000000 */
[----:B------:R-:W-:Y:S01]  /*20d0*/  UMOV UR7, 0xc0000010 ;  /* 0xc000001000077882 */ /* 0x000fe20000000000 */
        /* <DEDUP_REMOVED lines=10> */
[----:B------:R-:W-:Y:S03]  /*2180*/  IGMMA.64x16x32.S8.S8 R112, gdesc[UR8], R112, gsb0 ;  /* 0x00600000087079f1 */ /* 0x000fe60008041070 */
[----:B------:R-:W-:Y:S02]  /*2190*/  WARPGROUP.DEPBAR.LE gsb0, 0x0 ;  /* 0x00008000000079c5 */ /* 0x000fe40000010000 */
[----:B------:R-:W-:-:S06]  /*21a0*/  WARPGROUP.ARRIVE ;  /* 0x00000000000079c5 */ /* 0x000fcc0000000000 */
[----:B------:R-:W-:Y:S01]  /*21b0*/  IGMMA.64x16x32.S8.S8 R88, gdesc[UR4], R88, gsb0 ;  /* 0x00600000045879f1 */ /* 0x000fe20008041058 */
[----:B------:R-:W-:Y:S02]  /*21c0*/  UIADD3 UR4, UR12, 0x100, URZ ;  /* 0x000001000c047890 */ /* 0x000fe4000fffe03f */
[----:B------:R-:W-:Y:S02]  /*21d0*/  WARPGROUP.DEPBAR.LE gsb0, 0x0 ;  /* 0x00008000000079c5 */ /* 0x000fe40000010000 */
[----:B------:R-:W-:-:S06]  /*21e0*/  WARPGROUP.ARRIVE ;  /* 0x00000000000079c5 */ /* 0x000fcc0000000000 */
[----:B------:R-:W-:Y:S03]  /*21f0*/  IGMMA.64x16x32.S8.S8 R64, gdesc[UR20], R64, gsb0 ;  /* 0x00600000144079f1 */ /* 0x000fe60008041040 */
[----:B------:R-:W-:Y:S02]  /*2200*/  WARPGROUP.DEPBAR.LE gsb0, 0x0 ;  /* 0x00008000000079c5 */ /* 0x000fe40000010000 */
[----:B------:R-:W-:-:S06]  /*2210*/  WARPGROUP.ARRIVE ;  /* 0x00000000000079c5 */ /* 0x000fcc0000000000 */
[----:B------:R-:W-:Y:S01]  /*2220*/  IGMMA.64x16x32.S8.S8 R40, gdesc[UR16], R40, gsb0 ;  /* 0x00600000102879f1 */ /* 0x000fe20008041028 */
        /* <DEDUP_REMOVED lines=11> */
[----:B------:R-:W-:Y:S03]  /*22e0*/  IGMMA.64x16x32.S8.S8 R32, gdesc[UR16], R32, gsb0 ;  /* 0x00600000102079f1 */ /* 0x000fe60008041020 */
[----:B------:R-:W-:Y:S02]  /*22f0*/  WARPGROUP.DEPBAR.LE gsb0, 0x0 ;  /* 0x00008000000079c5 */ /* 0x000fe40000010000 */
[----:B------:R-:W-:-:S06]  /*2300*/  WARPGROUP.ARRIVE ;  /* 0x00000000000079c5 */ /* 0x000fcc0000000000 */
[----:B------:R-:W-:Y:S03]  /*2310*/  IGMMA.64x16x32.S8.S8 R56, gdesc[UR20], R56, gsb0 ;  /* 0x00600000143879f1 */ /* 0x000fe60008041038 */
[----:B------:R-:W-:Y:S02]  /*2320*/  WARPGROUP.DEPBAR.LE gsb0, 0x0 ;  /* 0x00008000000079c5 */ /* 0x000fe40000010000 */
[----:B------:R-:W-:-:S06]  /*2330*/  WARPGROUP.ARRIVE ;  /* 0x00000000000079c5 */ /* 0x000fcc0000000000 */
[----:B------:R-:W-:Y:S01]  /*2340*/  IGMMA.64x16x32.S8.S8 R80, gdesc[UR4], R80, gsb0 ;  /* 0x00600000045079f1 */ /* 0x000fe20008041050 */
[----:B------:R-:W-:-:S03]  /*2350*/  UIADD3 UR4, UR12, 0x200, URZ ;  /* 0x000002000c047890 */ /* 0x000fc6000fffe03f */
[----:B------:R-:W-:Y:S01]  /*2360*/  UMOV UR12, UR16 ;  /* 0x00000010000c7c82 */ /* 0x000fe20008000000 */
        /* <DEDUP_REMOVED lines=16> */
[----:B------:R-:W-:Y:S01]  /*2470*/  IGMMA.64x16x32.S8.S8 R120, gdesc[UR12], R120, gsb0 ;  /* 0x006000000c7879f1 */ /* 0x000fe20008041078 */
[----:B------:R-:W-:Y:S01]  /*2480*/  UMOV UR14, UR18 ;  /* 0x00000012000e7c82 */ /* 0x000fe20008000000 */
[----:B------:R-:W-:Y:S01]  /*2490*/  UMOV UR15, UR19 ;  /* 0x00000013000f7c82 */ /* 0x000fe20008000000 */
[----:B------:R-:W-:Y:S02]  /*24a0*/  WARPGROUP.DEPBAR.LE gsb0, 0x0 ;  /* 0x00008000000079c5 */ /* 0x000fe40000010000 */
[----:B------:R-:W-:-:S06]  /*24b0*/  WARPGROUP.ARRIVE ;  /* 0x00000000000079c5 */ /* 0x000fcc0000000000 */
[----:B------:R-:W-:Y:S03]  /*24c0*/  IGMMA.64x16x32.S8.S8 R96, gdesc[UR8], R96, gsb0 ;  /* 0x00600000086079f1 */ /* 0x000fe60008041060 */
        /* <DEDUP_REMOVED lines=10> */
[----:B------:R-:W-:Y:S05]  /*2570*/  @!P0 BRA `(.L_x_28) ;  /* 0x0000000000048947 */ /* 0x000fea0003800000 */
[----:B------:R-:W-:Y:S01]  /*2580*/  BPT.TRAP 0x1 ;  /* 0x000000040000795c */ /* 0x000fe20000300000 */
.L_x_28:
[----:B------:R-:W-:-:S13]  /*2590*/  ISETP.NE.AND P1, PT, R144, RZ, PT ;  /* 0x000000ff9000720c */ /* 0x000fda0003f25270 */
[----:B01----:R-:W-:-:S05]  /*25a0*/  @P1 LEA R4, R3, UR25, 0x3 ;  /* 0x0000001903041c11 */ /* 0x003fca000f8e18ff */
[----:B------:R-:W-:-:S05]  /*25b0*/  @P1 VIADD R4, R4, 0x78 ;  /* 0x0000007804041836 */ /* 0x000fca0000000000 */
[----:B------:R-:W-:-:S04]  /*25c0*/  @P1 PRMT R4, R145, 0x654, R4 ;  /* 0x0000065491041816 */ /* 0x000fc80000000004 */
[----:B------:R0:W-:Y:S01]  /*25d0*/  @P1 SYNCS.ARRIVE.TRANS64.RED.A1T0 RZ, [R4+URZ], RZ ;  /* 0x000000ff04ff19a7 */ /* 0x0001e2000810043f */
[----:B------:R-:W-:-:S13]  /*25e0*/  ISETP.GT.U32.AND P1, PT, R18, 0x1, PT ;  /* 0x000000011200780c */ /* 0x000fda0003f24070 */
[----:B0-----:R-:W-:Y:S05]  /*25f0*/  @P1 BRA `(.L_x_29) ;  /* 0x0000000000041947 */ /* 0x001fea0003800000 */
[----:B------:R-:W-:Y:S01]  /*2600*/  BPT.TRAP 0x1 ;  /* 0x000000040000795c */ /* 0x000fe20000300000 */
.L_x_29:
[----:B------:R-:W-:Y:S01]  /*2610*/  UIADD3 UR26, UR26, 0x1, URZ ;  /* 0x000000011a1a7890 */ /* 0x000fe2000fffe03f */
[C---:B------:R-:W-:Y:S01]  /*2620*/  ISETP.GT.AND P2, PT, R0.reuse, 0x1, PT ;  /* 0x000000010000780c */ /* 0x040fe20003f44270 */
[----:B------:R-:W-:Y:S02]  /*2630*/  VIADD R3, R3, 0x1 ;  /* 0x0000000103037836 */ /* 0x000fe40000000000 */
[----:B------:R-:W-:Y:S01]  /*2640*/  UISETP.NE.AND UP0, UPT, UR26, 0xf, UPT ;  /* 0x0000000f1a00788c */ /* 0x000fe2000bf05270 */
[----:B------:R-:W-:Y:S02]  /*2650*/  VIADD R0, R0, 0xffffffff ;  /* 0xffffffff00007836 */ /* 0x000fe40000000000 */
[C---:B------:R-:W-:Y:S01]  /*2660*/  ISETP.NE.AND P1, PT, R3.reuse, 0xf, PT ;  /* 0x0000000f0300780c */ /* 0x040fe20003f25270 */
[----:B------:R-:W-:Y:S02]  /*2670*/  USEL UR4, URZ, 0x1, UP0 ;  /* 0x000000013f047887 */ /* 0x000fe40008000000 */
[----:B------:R-:W-:Y:S01]  /*2680*/  USEL UR26, UR26, URZ, UP0 ;  /* 0x0000003f1a1a7287 */ /* 0x000fe20008000000 */
[----:B------:R-:W-:-:S03]  /*2690*/  SEL R3, R3, RZ, P1 ;  /* 0x000000ff03037207 */ /* 0x000fc60000800000 */
[----:B------:R-:W-:Y:S01]  /*26a0*/  LOP3.LUT R6, R6, UR4, RZ, 0x3c, !PT ;  /* 0x0000000406067c12 */ /* 0x000fe2000f8e3cff */
[----:B------:R-:W-:Y:S07]  /*26b0*/  @P2 BRA `(.L_x_30) ;  /* 0xfffffff8001c2947 */ /* 0x000fee000383ffff */
.L_x_23:
[----:B01----:R-:W0:Y:S02]  /*26c0*/  LDC R0, c[0x0][0x28c] ;  /* 0x0000a300ff007b82 */ /* 0x003e240000000800 */
[----:B0-----:R-:W-:-:S13]  /*26d0*/  ISETP.GE.AND P1, PT, R0, 0x1, PT ;  /* 0x000000010000780c */ /* 0x001fda0003f26270 */
[----:B------:R-:W-:Y:S05]  /*26e0*/  @!P1 BRA `(.L_x_31) ;  /* 0x0000000000549947 */ /* 0x000fea0003800000 */
[----:B------:R-:W-:Y:S05]  /*26f0*/  @!P0 BRA `(.L_x_32) ;  /* 0x0000000000048947 */ /* 0x000fea0003800000 */
[----:B------:R-:W-:Y:S01]  /*2700*/  BPT.TRAP 0x1 ;  /* 0x000000040000795c */ /* 0x000fe20000300000 */
.L_x_32:
[----:B------:R-:W-:Y:S01]  /*2710*/  ISETP.NE.AND P0, PT, R144, RZ, PT ;  /* 0x000000ff9000720c */ /* 0x000fe20003f05270 */
[----:B------:R-:W-:Y:S01]  /*2720*/  BSSY B0, `(.L_x_33) ;  /* 0x000000f000007945 */ /* 0x000fe20003800000 */
[----:B------:R-:W-:-:S11]  /*2730*/  ISETP.GT.U32.AND P1, PT, R18, 0x1, PT ;  /* 0x000000011200780c */ /* 0x000fd60003f24070 */
[----:B------:R-:W-:Y:S05]  /*2740*/  @!P0 BRA `(.L_x_34) ;  /* 0x0000000000308947 */ /* 0x000fea0003800000 */
[----:B------:R-:W0:Y:S01]  /*2750*/  S2UR UR7, SR_CgaCtaId ;  /* 0x00000000000779c3 */ /* 0x000e220000008800 */
[----:B------:R-:W-:-:S04]  /*2760*/  UIADD3 UR6, UR44, UR41, URZ ;  /* 0x000000292c067290 */ /* 0x000fc8000fffe03f */
[----:B------:R-:W-:-:S04]  /*2770*/  UIMAD.WIDE.U32 UR4, UR6, -0x77777777, URZ ;  /* 0x88888889060478a5 */ /* 0x000fc8000f8e003f */
[----:B------:R-:W-:-:S03]  /*2780*/  USHF.R.U32.HI UR4, URZ, 0x3, UR5 ;  /* 0x000000033f047899 */ /* 0x000fc60008011605 */
[----:B------:R-:W-:Y:S01]  /*2790*/  UMOV UR5, 0x400 ;  /* 0x0000040000057882 */ /* 0x000fe20000000000 */
[----:B------:R-:W-:Y:S02]  /*27a0*/  UIMAD UR6, UR4, -0xf, UR6 ;  /* 0xfffffff1040678a4 */ /* 0x000fe4000f8e0206 */
[----:B0-----:R-:W-:-:S04]  /*27b0*/  ULEA UR5, UR7, UR5, 0x18 ;  /* 0x0000000507057291 */ /* 0x001fc8000f8ec03f */
[----:B------:R-:W-:-:S04]  /*27c0*/  ULEA UR6, UR6, UR5, 0x3 ;  /* 0x0000000506067291 */ /* 0x000fc8000f8e183f */
[----:B------:R-:W-:-:S06]  /*27d0*/  UIADD3 UR6, UR6, 0x78, URZ ;  /* 0x0000007806067890 */ /* 0x000fcc000fffe03f */
[----:B------:R-:W-:-:S05]  /*27e0*/  IMAD.U32 R0, RZ, RZ, UR6 ;  /* 0x00000006ff007e24 */ /* 0x000fca000f8e00ff */
[----:B------:R-:W-:-:S04]  /*27f0*/  PRMT R0, R145, 0x654, R0 ;  /* 0x0000065491007816 */ /* 0x000fc80000000000 */
[----:B------:R0:W-:Y:S03]  /*2800*/  SYNCS.ARRIVE.TRANS64.RED.A1T0 RZ, [R0+URZ], RZ ;  /* 0x000000ff00ff79a7 */ /* 0x0001e6000810043f */
.L_x_34:
[----:B------:R-:W-:Y:S05]  /*2810*/  BSYNC B0 ;  /* 0x0000000000007941 */ /* 0x000fea0003800000 */
.L_x_33:
[----:B------:R-:W-:Y:S05]  /*2820*/  @P1 BRA `(.L_x_31) ;  /* 0x0000000000041947 */ /* 0x000fea0003800000 */
[----:B------:R-:W-:Y:S01]  /*2830*/  BPT.TRAP 0x1 ;  /* 0x000000040000795c */ /* 0x000fe20000300000 */
.L_x_31:
[----:B------:R-:W-:Y:S01]  /*2840*/  IMAD R22, R22, 0x50, RZ ;  /* 0x0000005016167824 */ /* 0x000fe200078e02ff */
[----:B------:R-:W-:Y:S01]  /*2850*/  UIADD3 UR41, UR43, UR41, URZ ;  /* 0x000000292b297290 */ /* 0x000fe2000fffe03f */
[----:B------:R-:W-:Y:S01]  /*2860*/  IMAD R3, R23, 0x180, RZ ;  /* 0x0000018017037824 */ /* 0x000fe200078e02ff */
[----:B------:R-:W-:Y:S01]  /*2870*/  ULDC UR7, c[0x0][0x288] ;  /* 0x0000a20000077ab9 */ /* 0x000fe20000000800 */
[----:B------:R-:W-:Y:S01]  /*2880*/  ULDC UR10, c[0x0][0x284] ;  /* 0x0000a100000a7ab9 */ /* 0x000fe20000000800 */
[----:B------:R-:W-:Y:S01]  /*2890*/  UISETP.GT.U32.AND UP0, UPT, UR41, 0xe, UPT ;  /* 0x0000000e2900788c */ /* 0x000fe2000bf04070 */
[C---:B------:R-:W-:Y:S01]  /*28a0*/  ISETP.GE.AND P0, PT, R22.reuse, UR7, PT ;  /* 0x0000000716007c0c */ /* 0x040fe2000bf06270 */
[----:B------:R-:W-:Y:S01]  /*28b0*/  UISETP.GE.U32.AND UP1, UPT, UR43, 0xf, UPT ;  /* 0x0000000f2b00788c */ /* 0x000fe2000bf26070 */
[----:B------:R-:W-:Y:S01]  /*28c0*/  SHF.R.S32.HI R8, RZ, 0x1f, R19 ;  /* 0x0000001fff087819 */ /* 0x000fe20000011413 */
[----:B------:R-:W-:Y:S01]  /*28d0*/  UISETP.LT.U32.AND UP0, UPT, UR43, 0xf, UP0 ;  /* 0x0000000f2b00788c */ /* 0x000fe20008701070 */
[----:B------:R-:W-:Y:S01]  /*28e0*/  ISETP.GE.OR P0, PT, R3, UR10, P0 ;  /* 0x0000000a03007c0c */ /* 0x000fe20008706670 */
[----:B------:R-:W-:Y:S01]  /*28f0*/  UIMAD.WIDE.U32 UR4, UR41, -0x77777777, URZ ;  /* 0x88888889290478a5 */ /* 0x000fe2000f8e003f */
[----:B------:R-:W-:Y:S01]  /*2900*/  LOP3.LUT R10, R22, 0x6, R158, 0xf8, !PT ;  /* 0x00000006160a7812 */ /* 0x000fe200078ef89e */
[----:B------:R-:W-:Y:S01]  /*2910*/  USEL UR6, URZ, 0x1, !UP0 ;  /* 0x000000013f067887 */ /* 0x000fe2000c000000 */
[----:B------:R-:W-:-:S02]  /*2920*/  ULDC.64 UR8, c[0x0][0x5d0] ;  /* 0x0001740000087ab9 */ /* 0x000fc40000000a00 */
[----:B------:R-:W-:Y:S01]  /*2930*/  SHF.R.S32.HI R11, RZ, 0x1f, R10 ;  /* 0x0000001fff0b7819 */ /* 0x000fe2000001140a */
[----:B0-----:R-:W-:Y:S01]  /*2940*/  IMAD R0, R8, UR8, RZ ;  /* 0x0000000808007c24 */ /* 0x001fe2000f8e02ff */
[----:B------:R-:W-:Y:S02]  /*2950*/  USHF.R.U32.HI UR4, URZ, 0x3, UR5 ;  /* 0x000000033f047899 */ /* 0x000fe40008011605 */
[----:B------:R-:W-:Y:S01]  /*2960*/  ULOP3.LUT UR40, UR40, UR6, URZ, 0x3c, !UPT ;  /* 0x0000000628287292 */ /* 0x000fe2000f8e3c3f */
[C---:B------:R-:W-:Y:S01]  /*2970*/  IMAD R7, R19.reuse, UR9, R0 ;  /* 0x0000000913077c24 */ /* 0x040fe2000f8e0200 */
[----:B------:R-:W-:Y:S01]  /*2980*/  UIMAD UR41, UR4, -0xf, UR41 ;  /* 0xfffffff1042978a4 */ /* 0x000fe2000f8e0229 */
[----:B------:R-:W-:Y:S01]  /*2990*/  IMAD.WIDE.U32 R4, R19, UR8, R10 ;  /* 0x0000000813047c25 */ /* 0x000fe2000f8e000a */
[----:B------:R-:W-:-:S03]  /*29a0*/  @UP1 ULOP3.LUT UR40, UR40, 0x1, UR4, 0x78, !UPT ;  /* 0x0000000128281892 */ /* 0x000fc6000f8e7804 */
[----:B------:R-:W-:Y:S02]  /*29b0*/  IMAD.IADD R5, R5, 0x1, R7 ;  /* 0x0000000105057824 */ /* 0x000fe400078e0207 */
[----:B------:R-:W-:Y:S01]  /*29c0*/  IMAD.MOV.U32 R0, RZ, RZ, -0x1 ;  /* 0xffffffffff007424 */ /* 0x000fe200078e00ff */
[----:B------:R-:W-:Y:S06]  /*29d0*/  @P0 BRA `(.L_x_35) ;  /* 0x0000006400200947 */ /* 0x000fec0003800000 */
[----:B------:R-:W0:Y:S01]  /*29e0*/  LDC.64 R178, c[0x0][0x5c8] ;  /* 0x00017200ffb27b82 */ /* 0x000e220000000a00 */
[----:B-----5:R-:W-:Y:S01]  /*29f0*/  ISETP.NE.AND P0, PT, R150, RZ, PT ;  /* 0x000000ff9600720c */ /* 0x020fe20003f05270 */
[----:B------:R-:W-:Y:S01]  /*2a00*/  IMAD.WIDE R14, R23, 0x180, R146 ;  /* 0x00000180170e7825 */ /* 0x000fe200078e0292 */
[----:B------:R-:W-:Y:S03]  /*2a10*/  BSSY B0, `(.L_x_35) ;  /* 0x0000644000007945 */ /* 0x000fe60003800000 */
[----:B------:R-:W-:Y:S02]  /*2a20*/  IMAD.IADD R208, R160, 0x1, -R3 ;  /* 0x00000001a0d07824 */ /* 0x000fe400078e0a03 */
[----:B------:R-:W-:Y:S02]  /*2a30*/  IMAD.IADD R3, R151, 0x1, -R22 ;  /* 0x0000000197037824 */ /* 0x000fe400078e0a16 */
[----:B0-----:R-:W-:-:S02]  /*2a40*/  IMAD R6, R15, R178, RZ ;  /* 0x000000b20f067224 */ /* 0x001fc400078e02ff */
[----:B------:R-:W-:-:S04]  /*2a50*/  IMAD.WIDE.U32 R12, R14, R178, R4 ;  /* 0x000000b20e0c7225 */ /* 0x000fc800078e0004 */
[----:B------:R-:W-:-:S04]  /*2a60*/  IMAD R5, R14, R179, R6 ;  /* 0x000000b30e057224 */ /* 0x000fc800078e0206 */
[----:B------:R-:W-:Y:S01]  /*2a70*/  IMAD.IADD R164, R13, 0x1, R5 ;  /* 0x000000010da47824 */ /* 0x000fe200078e0205 */
[----:B------:R-:W-:Y:S06]  /*2a80*/  @!P0 BRA `(.L_x_36) ;  /* 0x0000004000408947 */ /* 0x000fec0003800000 */
[----:B------:R-:W0:Y:S01]  /*2a90*/  LDC.64 R4, c[0x0][0x5b0] ;  /* 0x00016c00ff047b82 */ /* 0x000e220000000a00 */
[----:B------:R-:W-:Y:S01]  /*2aa0*/  ULDC.64 UR4, c[0x0][0x5b8] ;  /* 0x00016e0000047ab9 */ /* 0x000fe20000000a00 */
[----:B------:R-:W-:Y:S01]  /*2ab0*/  ISETP.GE.AND P3, PT, R208, 0x1, PT ;  /* 0x00000001d000780c */ /* 0x000fe20003f66270 */
[----:B------:R-:W-:Y:S01]  /*2ac0*/  IMAD R8, R8, UR4, RZ ;  /* 0x0000000408087c24 */ /* 0x000fe2000f8e02ff */
[----:B------:R-:W-:Y:S01]  /*2ad0*/  BSSY B1, `(.L_x_37) ;  /* 0x0000012000017945 */ /* 0x000fe20003800000 */
[----:B------:R-:W-:Y:S01]  /*2ae0*/  IMAD.WIDE.U32 R10, R19, UR4, R10 ;  /* 0x00000004130a7c25 */ /* 0x000fe2000f8e000a */
[----:B------:R-:W-:Y:S02]  /*2af0*/  ISETP.LT.OR P0, PT, R3, 0x1, !P3 ;  /* 0x000000010300780c */ /* 0x000fe40005f01670 */
[----:B------:R-:W1:Y:S01]  /*2b00*/  LDC.64 R6, c[0x0][0x5a8] ;  /* 0x00016a00ff067b82 */ /* 0x000e620000000a00 */
[----:B------:R-:W-:Y:S01]  /*2b10*/  IMAD R19, R19, UR5, R8 ;  /* 0x0000000513137c24 */ /* 0x000fe2000f8e0208 */
[C---:B------:R-:W-:Y:S01]  /*2b20*/  IADD3 R165, P4, R14.reuse, 0x80, RZ ;  /* 0x000000800ea57810 */ /* 0x040fe20007f9e0ff */
[----:B------:R-:W-:Y:S01]  /*2b30*/  IMAD.MOV.U32 R162, RZ, RZ, R10 ;  /* 0x000000ffffa27224 */ /* 0x000fe200078e000a */
[----:B------:R-:W-:Y:S01]  /*2b40*/  IADD3 R217, P1, R14, 0x100, RZ ;  /* 0x000001000ed97810 */ /* 0x000fe20007f3e0ff */
[----:B------:R-:W-:-:S02]  /*2b50*/  IMAD.IADD R163, R11, 0x1, R19 ;  /* 0x000000010ba37824 */ /* 0x000fc400078e0213 */
[-C--:B0-----:R-:W-:Y:S01]  /*2b60*/  IMAD R19, R15, R4.reuse, RZ ;  /* 0x000000040f137224 */ /* 0x081fe200078e02ff */
[----:B------:R-:W-:Y:S01]  /*2b70*/  SHF.L.U64.HI R23, R4, 0x3, R5 ;  /* 0x0000000304177819 */ /* 0x000fe20000010205 */
[----:B------:R-:W-:-:S04]  /*2b80*/  IMAD.WIDE.U32 R8, R14, R4, R162 ;  /* 0x000000040e087225 */ /* 0x000fc800078e00a2 */
[----:B------:R-:W-:Y:S01]  /*2b90*/  IMAD R19, R14, R5, R19 ;  /* 0x000000050e137224 */ /* 0x000fe200078e0213 */
[----:B-1----:R-:W-:Y:S01]  /*2ba0*/  IADD3 R20, P2, R8, R6, RZ ;  /* 0x0000000608147210 */ /* 0x002fe20007f5e0ff */
[----:B------:R-:W-:-:S03]  /*2bb0*/  IMAD.SHL.U32 R22, R4, 0x8, RZ ;  /* 0x0000000804167824 */ /* 0x000fc600078e00ff */
[----:B------:R-:W-:Y:S01]  /*2bc0*/  IADD3.X R21, R7, R9, R19, P2, !PT ;  /* 0x0000000907157210 */ /* 0x000fe200017fe413 */
[----:B------:R-:W-:Y:S08]  /*2bd0*/  @P0 BRA `(.L_x_38) ;  /* 0x0000000000040947 */ /* 0x000ff00003800000 */
[----:B------:R0:W5:Y:S02]  /*2be0*/  LDG.E.U8 R148, desc[UR38][R20.64] ;  /* 0x0000002614947981 */ /* 0x000164000c1e1100 */
.L_x_38:
[----:B------:R-:W-:Y:S05]  /*2bf0*/  BSYNC B1 ;  /* 0x0000000000017941 */ /* 0x000fea0003800000 */
.L_x_37:
[--C-:B------:R-:W-:Y:S01]  /*2c00*/  IMAD.X R9, RZ, RZ, R15.reuse, P4 ;  /* 0x000000ffff097224 */ /* 0x100fe200020e060f */
[----:B------:R-:W-:Y:S01]  /*2c10*/  ULDC.64 UR4, c[0x0][0x5c0] ;  /* 0x0001700000047ab9 */ /* 0x000fe20000000a00 */
[----:B------:R-:W-:Y:S01]  /*2c20*/  ISETP.GE.AND P2, PT, R208, 0x89, PT ;  /* 0x00000089d000780c */ /* 0x000fe20003f46270 */
[----:B------:R-:W-:Y:S01]  /*2c30*/  IMAD.X R167, RZ, RZ, R15, P1 ;  /* 0x000000ffffa77224 */ /* 0x000fe200008e060f */
[----:B------:R-:W-:Y:S01]  /*2c40*/  IADD3 R8, P4, R12, UR4, RZ ;  /* 0x000000040c087c10 */ /* 0x000fe2000ff9e0ff */
[-C--:B------:R-:W-:Y:S01]  /*2c50*/  IMAD R12, R9, R4.reuse, RZ ;  /* 0x00000004090c7224 */ /* 0x080fe200078e02ff */
[----:B------:R-:W-:Y:S01]  /*2c60*/  ISETP.LT.OR P5, PT, R3, 0x1, !P2 ;  /* 0x000000010300780c */ /* 0x000fe200057a1670 */
[----:B------:R-:W-:Y:S01]  /*2c70*/  IMAD.WIDE.U32 R14, R14, R4, R22 ;  /* 0x000000040e0e7225 */ /* 0x000fe200078e0016 */
[----:B------:R-:W-:Y:S01]  /*2c80*/  IADD3.X R9, R164, UR5, RZ, P4, !PT ;  /* 0x00000005a4097c10 */ /* 0x000fe2000a7fe4ff */
[----:B------:R-:W-:Y:S01]  /*2c90*/  BSSY B1, `(.L_x_39) ;  /* 0x0000020000017945 */ /* 0x000fe20003800000 */
[----:B-----5:R-:W-:Y:S01]  /*2ca0*/  LOP3.LUT R11, R148, 0xffff, RZ, 0xc0, !PT ;  /* 0x0000ffff940b7812 */ /* 0x020fe200078ec0ff */
[----:B------:R-:W-:Y:S01]  /*2cb0*/  IMAD R169, R165, R5, R12 ;  /* 0x00000005a5a97224 */ /* 0x000fe200078e020c */
[----:B------:R-:W-:Y:S01]  /*2cc0*/  IADD3 R14, P1, P4, R10, R6, R14 ;  /* 0x000000060a0e7210 */ /* 0x000fe20007c3e00e */
[----:B------:R-:W-:Y:S01]  /*2cd0*/  IMAD.IADD R15, R19, 0x1, R15 ;  /* 0x00000001130f7824 */ /* 0x000fe200078e020f */
[----:B------:R-:W-:Y:S01]  /*2ce0*/  PRMT R11, R11, 0x8880, RZ ;  /* 0x000088800b0b7816 */ /* 0x000fe200000000ff */
[----:B------:R-:W-:Y:S01]  /*2cf0*/  IMAD.WIDE.U32 R12, R165, R4, R22 ;  /* 0x00000004a50c7225 */ /* 0x000fe200078e0016 */
[----:B------:R-:W-:-:S02]  /*2d00*/  LOP3.LUT R161, R161, 0xefffffff, RZ, 0xc0, !PT ;  /* 0xefffffffa1a17812 */ /* 0x000fc400078ec0ff */
[-C--:B------:R-:W-:Y:S01]  /*2d10*/  IADD3.X R15, R163, R7.reuse, R15, P1, P4 ;  /* 0x00000007a30f7210 */ /* 0x080fe20000fe840f */
[----:B------:R-:W-:Y:S01]  /*2d20*/  IMAD.IADD R13, R169, 0x1, R13 ;  /* 0x00000001a90d7824 */ /* 0x000fe200078e020d */
[----:B------:R-:W-:Y:S01]  /*2d30*/  IADD3 R12, P1, P4, R10, R6, R12 ;  /* 0x000000060a0c7210 */ /* 0x000fe20007c3e00c */
[-C--:B------:R-:W-:Y:S01]  /*2d40*/  IMAD R164, R167, R4.reuse, RZ ;  /* 0x00000004a7a47224 */ /* 0x080fe200078e02ff */
[----:B------:R-:W-:Y:S01]  /*2d50*/  @P5 LOP3.LUT R161, R161, 0x10000000, RZ, 0xfc, !PT ;  /* 0x10000000a1a15812 */ /* 0x000fe200078efcff */
[----:B------:R-:W-:Y:S01]  /*2d60*/  IMAD.WIDE.U32 R166, R217, R4, R22 ;  /* 0x00000004d9a67225 */ /* 0x000fe200078e0016 */
[----:B------:R-:W-:Y:S02]  /*2d70*/  IADD3.X R13, R163, R7, R13, P1, P4 ;  /* 0x00000007a30d7210 */ /* 0x000fe40000fe840d */
[----:B------:R-:W-:Y:S01]  /*2d80*/  @!P5 IADD3 R22, P1, P4, R156, R8, R155 ;  /* 0x000000089c16d210 */ /* 0x000fe20007c3e09b */
[----:B------:R-:W-:Y:S02]  /*2d90*/  IMAD R19, R217, R5, R164 ;  /* 0x00000005d9137224 */ /* 0x000fe400078e02a4 */
[----:B------:R-:W-:Y:S01]  /*2da0*/  IMAD.MOV.U32 R5, RZ, RZ, R11 ;  /* 0x000000ffff057224 */ /* 0x000fe200078e000b */
[----:B------:R-:W-:Y:S01]  /*2db0*/  @!P5 IADD3.X R23, R153, R9, R152, P1, P4 ;  /* 0x000000099917d210 */ /* 0x000fe20000fe8498 */
[----:B------:R-:W-:Y:S01]  /*2dc0*/  IMAD.IADD R11, R19, 0x1, R167 ;  /* 0x00000001130b7824 */ /* 0x000fe200078e02a7 */
[----:B------:R-:W-:Y:S01]  /*2dd0*/  IADD3 R10, P1, P4, R10, R6, R166 ;  /* 0x000000060a0a7210 */ /* 0x000fe20007c3e0a6 */
[----:B------:R-:W-:-:S03]  /*2de0*/  IMAD R210, R5, R150, RZ ;  /* 0x0000009605d27224 */ /* 0x000fc600078e02ff */
[----:B------:R-:W-:Y:S01]  /*2df0*/  IADD3.X R11, R163, R7, R11, P1, P4 ;  /* 0x00000007a30b7210 */ /* 0x000fe20000fe840b */
[----:B------:R-:W-:Y:S01]  /*2e00*/  @!P0 IMAD R5, R136, R149, R210 ;  /* 0x0000009588058224 */ /* 0x000fe200078e02d2 */
[C---:B------:R-:W-:Y:S02]  /*2e10*/  ISETP.LT.OR P4, PT, R3.reuse, 0x2, !P3 ;  /* 0x000000020300780c */ /* 0x040fe40005f81670 */
[----:B------:R-:W-:Y:S02]  /*2e20*/  ISETP.GE.AND P1, PT, R208, 0x9, PT ;  /* 0x00000009d000780c */ /* 0x000fe40003f26270 */
[----:B------:R1:W-:Y:S02]  /*2e30*/  @!P0 STG.E.U8 desc[UR38][R8.64], R5 ;  /* 0x0000000508008986 */ /* 0x0003e4000c101126 */
[----:B------:R-:W-:-:S07]  /*2e40*/  ISETP.LT.OR P0, PT, R3, 0x1, !P1 ;  /* 0x000000010300780c */ /* 0x000fce0004f01670 */
[----:B------:R-:W-:Y:S06]  /*2e50*/  @P4 BRA `(.L_x_40) ;  /* 0x00000000000c4947 */ /* 0x000fec0003800000 */
[----:B------:R-:W1:Y:S02]  /*2e60*/  LDG.E.U8 R148, desc[UR38][R20.64+0x1] ;  /* 0x0000012614947981 */ /* 0x000e64000c1e1100 */
[----:B-1----:R-:W-:-:S05]  /*2e70*/  PRMT R5, R148, 0x8880, RZ ;  /* 0x0000888094057816 */ /* 0x002fca00000000ff */
[----:B------:R-:W-:-:S07]  /*2e80*/  IMAD R210, R5, R150, RZ ;  /* 0x0000009605d27224 */ /* 0x000fce00078e02ff */
.L_x_40:
[----:B------:R-:W-:Y:S05]  /*2e90*/  BSYNC B1 ;  /* 0x0000000000017941 */ /* 0x000fea0003800000 */
.L_x_39:
[----:B-1----:R-:W-:Y:S01]  /*2ea0*/  @!P4 IMAD R5, R137, R149, R210 ;  /* 0x000000958905c224 */ /* 0x002fe200078e02d2 */
[----:B------:R-:W-:Y:S04]  /*2eb0*/  BSSY B1, `(.L_x_41) ;  /* 0x0000009000017945 */ /* 0x000fe80003800000 */
[----:B------:R1:W-:Y:S01]  /*2ec0*/  @!P4 STG.E.U8 desc[UR38][R8.64+0x1], R5 ;  /* 0x000001050800c986 */ /* 0x0003e2000c101126 */
[----:B------:R-:W-:-:S05]  /*2ed0*/  @!P0 IADD3 R136, P4, R8, R156, RZ ;  /* 0x0000009c08888210 */ /* 0x000fca0007f9e0ff */
[----:B------:R-:W-:Y:S01]  /*2ee0*/  @!P0 IMAD.X R137, R9, 0x1, R153, P4 ;  /* 0x0000000109898824 */ /* 0x000fe200020e0699 */
[----:B------:R-:W-:Y:S01]  /*2ef0*/  ISETP.LT.OR P4, PT, R3, 0x2, !P1 ;  /* 0x000000020300780c */ /* 0x000fe20004f81670 */
[----:B------:R-:W-:-:S12]  /*2f00*/  @P0 BRA `(.L_x_42) ;  /* 0x00000000000c0947 */ /* 0x000fd80003800000 */
[----:B------:R-:W1:Y:S02]  /*2f10*/  LDG.E.U8 R148, desc[UR38][R14.64] ;  /* 0x000000260e947981 */ /* 0x000e64000c1e1100 */
[----:B-1----:R-:W-:-:S05]  /*2f20*/  PRMT R5, R148, 0x8880, RZ ;  /* 0x0000888094057816 */ /* 0x002fca00000000ff */
[----:B------:R-:W-:-:S07]  /*2f30*/  IMAD R210, R5, R150, RZ ;  /* 0x0000009605d27224 */ /* 0x000fce00078e02ff */
.L_x_42:
[----:B------:R-:W-:Y:S05]  /*2f40*/  BSYNC B1 ;  /* 0x0000000000017941 */ /* 0x000fea0003800000 */
.L_x_41:
        /* <DEDUP_REMOVED lines=10> */
.L_x_44:
[----:B------:R-:W-:Y:S05]  /*2ff0*/  BSYNC B1 ;  /* 0x0000000000017941 */ /* 0x000fea0003800000 */
.L_x_43:
[----:B------:R-:W-:Y:S01]  /*3000*/  @!P4 IMAD R139, R139, R149, R210 ;  /* 0x000000958b8bc224 */ /* 0x000fe200078e02d2 */
[----:B------:R-:W-:Y:S04]  /*3010*/  BSSY B1, `(.L_x_45) ;  /* 0x0000006000017945 */ /* 0x000fe80003800000 */
[----:B------:R2:W-:Y:S01]  /*3020*/  @!P4 STG.E.U8 desc[UR38][R166.64+0x1], R139 ;  /* 0x0000018ba600c986 */ /* 0x0005e2000c101126 */
[----:B------:R-:W-:Y:S05]  /*3030*/  @P0 BRA `(.L_x_46) ;  /* 0x00000000000c0947 */ /* 0x000fea0003800000 */
[----:B------:R-:W1:Y:S02]  /*3040*/  LDG.E.U8 R148, desc[UR38][R20.64+0x8] ;  /* 0x0000082614947981 */ /* 0x000e64000c1e1100 */
[----:B-1----:R-:W-:-:S05]  /*3050*/  PRMT R5, R148, 0x8880, RZ ;  /* 0x0000888094057816 */ /* 0x002fca00000000ff */
[----:B------:R-:W-:-:S07]  /*3060*/  IMAD R210, R5, R150, RZ ;  /* 0x0000009605d27224 */ /* 0x000fce00078e02ff */
.L_x_46:
[----:B------:R-:W-:Y:S05]  /*3070*/  BSYNC B1 ;  /* 0x0000000000017941 */ /* 0x000fea0003800000 */
.L_x_45:
[C---:B------:R-:W-:Y:S01]  /*3080*/  ISETP.LT.OR P4, PT, R3.reuse, 0xa, !P3 ;  /* 0x0000000a0300780c */ /* 0x040fe20005f81670 */
[----:B-1----:R-:W-:Y:S01]  /*3090*/  @!P0 IMAD R5, R140, R149, R210 ;  /* 0x000000958c058224 */ /* 0x002fe200078e02d2 */
[----:B------:R-:W-:Y:S04]  /*30a0*/  BSSY B1, `(.L_x_47) ;  /* 0x0000007000017945 */ /* 0x000fe80003800000 */
[----:B------:R1:W-:Y:S01]  /*30b0*/  @!P0 STG.E.U8 desc[UR38][R8.64+0x8], R5 ;  /* 0x0000080508008986 */ /* 0x0003e2000c101126 */
[----:B------:R-:W-:-:S06]  /*30c0*/  ISETP.LT.OR P0, PT, R3, 0x9, !P1 ;  /* 0x000000090300780c */ /* 0x000fcc0004f01670 */
[----:B------:R-:W-:Y:S07]  /*30d0*/  @P4 BRA `(.L_x_48) ;  /* 0x00000000000c4947 */ /* 0x000fee0003800000 */
[----:B------:R-:W1:Y:S02]  /*30e0*/  LDG.E.U8 R148, desc[UR38][R20.64+0x9] ;  /* 0x0000092614947981 */ /* 0x000e64000c1e1100 */
[----:B-1----:R-:W-:-:S05]  /*30f0*/  PRMT R5, R148, 0x8880, RZ ;  /* 0x0000888094057816 */ /* 0x002fca00000000ff */
[----:B------:R-:W-:-:S07]  /*3100*/  IMAD R210, R5, R150, RZ ;  /* 0x0000009605d27224 */ /* 0x000fce00078e02ff */
.L_x_48:
[----:B------:R-:W-:Y:S05]  /*3110*/  BSYNC B1 ;  /* 0x0000000000017941 */ /* 0x000fea0003800000 */
.L_x_47:
[----:B------:R-:W-:Y:S01]  /*3120*/  @!P4 IMAD R141, R141, R149, R210 ;  /* 0x000000958d8dc224 */ /* 0x000fe200078e02d2 */
        /* <DEDUP_REMOVED lines=9> */
.L_x_50:
[----:B------:R-:W-:Y:S05]  /*31c0*/  BSYNC B1 ;  /* 0x0000000000017941 */ /* 0x000fea0003800000 */
.L_x_49:
[----:B-1----:R-:W-:Y:S01]  /*31d0*/  @!P0 IMAD R5, R142, R149, R210 ;  /* 0x000000958e058224 */ /* 0x002fe200078e02d2 */
[----:B------:R-:W-:Y:S04]  /*31e0*/  BSSY B1, `(.L_x_51) ;  /* 0x0000008000017945 */ /* 0x000fe80003800000 */
[----:B------:R1:W-:Y:S01]  /*31f0*/  @!P0 STG.E.U8 desc[UR38][R136.64+0x8], R5 ;  /* 0x0000080588008986 */ /* 0x0003e2000c101126 */
[----:B------:R-:W-:-:S05]  /*3200*/  @!P4 IADD3 R140, P0, R8, R156, RZ ;  /* 0x0000009c088cc210 */ /* 0x000fca0007f1e0ff */
[----:B---3--:R-:W-:Y:S01]  /*3210*/  @!P4 IMAD.X R141, R9, 0x1, R153, P0 ;  /* 0x00000001098dc824 */ /* 0x008fe200000e0699 */
[----:B------:R-:W-:Y:S07]  /*3220*/  @P4 BRA `(.L_x_52) ;  /* 0x00000000000c4947 */ /* 0x000fee0003800000 */
[----:B------:R-:W1:Y:S02]  /*3230*/  LDG.E.U8 R148, desc[UR38][R14.64+0x9] ;  /* 0x000009260e947981 */ /* 0x000e64000c1e1100 */
[----:B-1----:R-:W-:-:S05]  /*3240*/  PRMT R5, R148, 0x8880, RZ ;  /* 0x0000888094057816 */ /* 0x002fca00000000ff */
[----:B------:R-:W-:-:S07]  /*3250*/  IMAD R210, R5, R150, RZ ;  /* 0x0000009605d27224 */ /* 0x000fce00078e02ff */
.L_x_52:
[----:B------:R-:W-:Y:S05]  /*3260*/  BSYNC B1 ;  /* 0x0000000000017941 */ /* 0x000fea0003800000 */
.L_x_51:
[----:B------:R-:W-:Y:S01]  /*3270*/  @!P4 IMAD R143, R143, R149, R210 ;  /* 0x000000958f8fc224 */ /* 0x000fe200078e02d2 */
[----:B------:R-:W-:Y:S01]  /*3280*/  ISETP.GE.AND P0, PT, R208, 0x81, PT ;  /* 0x00000081d000780c */ /* 0x000fe20003f06270 */
[----:B-1----:R-:W-:Y:S01]  /*3290*/  IMAD.WIDE.U32 R136, R165, R4, R162 ;  /* 0x00000004a5887225 */ /* 0x002fe200078e00a2 */
[----:B------:R-:W-:Y:S02]  /*32a0*/  BSSY B1, `(.L_x_53) ;  /* 0x000000b000017945 */ /* 0x000fe40003800000 */
[----:B------:R1:W-:Y:S01]  /*32b0*/  @!P4 STG.E.U8 desc[UR38][R140.64+0x9], R143 ;  /* 0x0000098f8c00c986 */ /* 0x0003e2000c101126 */
[----:B------:R-:W-:-:S04]  /*32c0*/  IADD3 R136, P4, R136, R6, RZ ;  /* 0x0000000688887210 */ /* 0x000fc80007f9e0ff */
[----:B------:R-:W-:Y:S02]  /*32d0*/  IADD3.X R137, R7, R137, R169, P4, !PT ;  /* 0x0000008907897210 */ /* 0x000fe400027fe4a9 */
[----:B------:R-:W-:-:S13]  /*32e0*/  ISETP.LT.OR P4, PT, R3, 0x1, !P0 ;  /* 0x000000010300780c */ /* 0x000fda0004781670 */
[----:B------:R-:W-:-:S05]  /*32f0*/  @!P4 IADD3 R138, P5, R8, R155, RZ ;  /* 0x0000009b088ac210 */ /* 0x000fca0007fbe0ff */
[----:B--2---:R-:W-:Y:S01]  /*3300*/  @!P4 IMAD.X R139, R9, 0x1, R152, P5 ;  /* 0x00000001098bc824 */ /* 0x004fe200028e0698 */
[----:B-1----:R-:W-:Y:S07]  /*3310*/  @P4 BRA `(.L_x_54) ;  /* 0x00000000000c4947 */ /* 0x002fee0003800000 */
[----:B------:R-:W2:Y:S02]  /*3320*/  LDG.E.U8 R148, desc[UR38][R136.64] ;  /* 0x0000002688947981 */ /* 0x000ea4000c1e1100 */
[----:B--2---:R-:W-:-:S05]  /*3330*/  PRMT R5, R148, 0x8880, RZ ;  /* 0x0000888094057816 */ /* 0x004fca00000000ff */
[----:B------:R-:W-:-:S07]  /*3340*/  IMAD R210, R5, R150, RZ ;  /* 0x0000009605d27224 */ /* 0x000fce00078e02ff */
.L_x_54:
[----:B------:R-:W-:Y:S05]  /*3350*/  BSYNC B1 ;  /* 0x0000000000017941 */ /* 0x000fea0003800000 */
.L_x_53:
[----:B------:R-:W-:Y:S01]  /*3360*/  @!P4 IMAD R5, R128, R149, R210 ;  /* 0x000000958005c224 */ /* 0x000fe200078e02d2 */
[----:B------:R-:W-:Y:S04]  /*3370*/  BSSY B1, `(.L_x_55) ;  /* 0x0000007000017945 */ /* 0x000fe80003800000 */
[----:B------:R1:W-:Y:S01]  /*3380*/  @!P4 STG.E.U8 desc[UR38][R138.64], R5 ;  /* 0x000000058a00c986 */ /* 0x0003e2000c101126 */
[----:B------:R-:W-:-:S13]  /*3390*/  ISETP.LT.OR P4, PT, R3, 0x2, !P0 ;  /* 0x000000020300780c */ /* 0x000fda0004781670 */
[----:B-1----:R-:W-:Y:S05]  /*33a0*/  @P4 BRA `(.L_x_56) ;  /* 0x00000000000c4947 */ /* 0x002fea0003800000 */
[----:B------:R-:W2:Y:S02]  /*33b0*/  LDG.E.U8 R148, desc[UR38][R136.64+0x1] ;  /* 0x0000012688947981 */ /* 0x000ea4000c1e1100 */
[----:B--2---:R-:W-:-:S05]  /*33c0*/  PRMT R5, R148, 0x8880, RZ ;  /* 0x0000888094057816 */ /* 0x004fca00000000ff */
[----:B------:R-:W-:-:S07]  /*33d0*/  IMAD R210, R5, R150, RZ ;  /* 0x0000009605d27224 */ /* 0x000fce00078e02ff */
.L_x_56:
[----:B------:R-:W-:Y:S05]  /*33e0*/  BSYNC B1 ;  /* 0x0000000000017941 */ /* 0x000fea0003800000 */
.L_x_55:
[----:B------:R-:W-:Y:S01]  /*33f0*/  P2R R5, PR, RZ, 0x1 ;  /* 0x00000001ff057803 */ /* 0x000fe20000000000 */
[----:B------:R-:W-:Y:S01]  /*3400*/  @!P4 IMAD R129, R129, R149, R210 ;  /* 0x000000958181c224 */ /* 0x000fe200078e02d2 */
[----:B------:R-:W-:Y:S01]  /*3410*/  ISETP.LT.OR P0, PT, R3, 0x2, !P2 ;  /* 0x000000020300780c */ /* 0x000fe20005701670 */
[----:B------:R-:W-:Y:S01]  /*3420*/  BSSY B1, `(.L_x_57) ;  /* 0x000000e000017945 */ /* 0x000fe20003800000 */
[----:B------:R-:W-:-:S11]  /*3430*/  LOP3.LUT R161, R161, 0xfffffffe, RZ, 0xc0, !PT ;  /* 0xfffffffea1a17812 */ /* 0x000fd600078ec0ff */
[----:B------:R-:W-:Y:S02]  /*3440*/  @!P0 IADD3 R223, P6, P5, R155, 0x1, R8 ;  /* 0x000000019bdf8810 */ /* 0x000fe40007dde008 */
[----:B------:R-:W-:Y:S02]  /*3450*/  @P0 LOP3.LUT R161, R161, 0x1, RZ, 0xfc, !PT ;  /* 0x00000001a1a10812 */ /* 0x000fe400078efcff */
[----:B------:R-:W-:Y:S02]  /*3460*/  @!P0 IADD3.X R222, R152, RZ, R9, P6, P5 ;  /* 0x000000ff98de8210 */ /* 0x000fe400037ea409 */
[----:B------:R-:W-:Y:S02]  /*3470*/  @!P4 IADD3 R138, P5, R8, R155, RZ ;  /* 0x0000009b088ac210 */ /* 0x000fe40007fbe0ff */
[----:B------:R-:W-:Y:S02]  /*3480*/  LOP3.LUT P6, RZ, R161, 0x10000000, RZ, 0xc0, !PT ;  /* 0x10000000a1ff7812 */ /* 0x000fe400078cc0ff */
[----:B------:R-:W-:Y:S01]  /*3490*/  ISETP.NE.AND P0, PT, R5, RZ, PT ;  /* 0x000000ff0500720c */ /* 0x000fe20003f05270 */
[----:B------:R-:W-:-:S05]  /*34a0*/  @!P4 IMAD.X R139, R9, 0x1, R152, P5 ;  /* 0x00000001098bc824 */ /* 0x000fca00028e0698 */
[----:B------:R1:W-:Y:S05]  /*34b0*/  @!P4 STG.E.U8 desc[UR38][R138.64+0x1], R129 ;  /* 0x000001818a00c986 */ /* 0x0003ea000c101126 */
[----:B------:R-:W-:Y:S05]  /*34c0*/  @P6 BRA `(.L_x_58) ;  /* 0x00000000000c6947 */ /* 0x000fea0003800000 */
[----:B------:R-:W2:Y:S02]  /*34d0*/  LDG.E.U8 R148, desc[UR38][R12.64] ;  /* 0x000000260c947981 */ /* 0x000ea4000c1e1100 */
[----:B--2---:R-:W-:-:S05]  /*34e0*/  PRMT R5, R148, 0x8880, RZ ;  /* 0x0000888094057816 */ /* 0x004fca00000000ff */
[----:B------:R-:W-:-:S07]  /*34f0*/  IMAD R210, R5, R150, RZ ;  /* 0x0000009605d27224 */ /* 0x000fce00078e02ff */
.L_x_58:
[----:B------:R-:W-:Y:S05]  /*3500*/  BSYNC B1 ;  /* 0x0000000000017941 */ /* 0x000fea0003800000 */
.L_x_57:
[----:B------:R-:W-:Y:S02]  /*3510*/  ISETP.LT.OR P4, PT, R3, 0x9, !P2 ;  /* 0x000000090300780c */ /* 0x000fe40005781670 */
[----:B------:R-:W-:Y:S02]  /*3520*/  P2R R224, PR, RZ, 0x1 ;  /* 0x00000001ffe07803 */ /* 0x000fe40000000000 */
[----:B------:R-:W-:Y:S02]  /*3530*/  P2R R213, PR, RZ, 0x8 ;  /* 0x00000008ffd57803 */ /* 0x000fe40000000000 */
[----:B------:R-:W-:Y:S02]  /*3540*/  P2R R215, PR, RZ, 0x2 ;  /* 0x00000002ffd77803 */ /* 0x000fe40000000000 */
[----:B------:R-:W-:Y:S02]  /*3550*/  LOP3.LUT R161, R161, 0xffffffef, RZ, 0xc0, !PT ;  /* 0xffffffefa1a17812 */ /* 0x000fe400078ec0ff */
[----:B------:R-:W-:-:S03]  /*3560*/  P2R R225, PR, RZ, 0x10 ;  /* 0x00000010ffe17803 */ /* 0x000fc60000000000 */
[----:B------:R-:W-:-:S04]  /*3570*/  @!P4 IADD3 R221, P6, P5, R155, 0x8, R8 ;  /* 0x000000089bddc810 */ /* 0x000fc80007dde008 */
[----:B------:R-:W-:Y:S02]  /*3580*/  @!P4 IADD3.X R220, R152, RZ, R9, P6, P5 ;  /* 0x000000ff98dcc210 */ /* 0x000fe400037ea409 */
[----:B------:R-:W-:-:S04]  /*3590*/  ISETP.LT.OR P5, PT, R3, 0xa, !P2 ;  /* 0x0000000a0300780c */ /* 0x000fc800057a1670 */
[----:B------:R-:W-:-:S09]  /*35a0*/  P2R R226, PR, RZ, 0x20 ;  /* 0x00000020ffe27803 */ /* 0x000fd20000000000 */
[----:B------:R-:W-:-:S04]  /*35b0*/  @!P5 IADD3 R219, P0, P6, R155, 0x9, R8 ;  /* 0x000000099bdbd810 */ /* 0x000fc80007e1e008 */
[----:B------:R-:W-:Y:S02]  /*35c0*/  @!P5 IADD3.X R218, R152, RZ, R9, P0, P6 ;  /* 0x000000ff98dad210 */ /* 0x000fe400007ec409 */
[----:B------:R-:W-:Y:S02]  /*35d0*/  ISETP.GE.AND P6, PT, R208, 0x109, PT ;  /* 0x00000109d000780c */ /* 0x000fe40003fc6270 */
[C---:B------:R-:W-:Y:S02]  /*35e0*/  ISETP.LT.OR P5, PT, R3.reuse, 0x32, !P2 ;  /* 0x000000320300780c */ /* 0x040fe400057a1670 */
[C---:B------:R-:W-:Y:S02]  /*35f0*/  ISETP.LT.OR P3, PT, R3.reuse, 0x1, !P6 ;  /* 0x000000010300780c */ /* 0x040fe40007761670 */
[----:B------:R-:W-:Y:S02]  /*3600*/  ISETP.LT.OR P4, PT, R3, 0x9, !P6 ;  /* 0x000000090300780c */ /* 0x000fe40007781670 */
[----:B------:R-:W-:-:S09]  /*3610*/  P2R R216, PR, RZ, 0x40 ;  /* 0x00000040ffd87803 */ /* 0x000fd20000000000 */
[----:B------:R-:W-:Y:S02]  /*3620*/  @!P3 IADD3 R128, P0, P1, R156, R8, R157 ;  /* 0x000000089c80b210 */ /* 0x000fe4000791e09d */
[----:B------:R-:W-:Y:S02]  /*3630*/  @P3 LOP3.LUT R161, R161, 0x10, RZ, 0xfc, !PT ;  /* 0x00000010a1a13812 */ /* 0x000fe400078efcff */
[----:B-1----:R-:W-:Y:S02]  /*3640*/  @!P3 IADD3.X R129, R153, R9, R154, P0, P1 ;  /* 0x000000099981b210 */ /* 0x002fe400007e249a */
[----:B------:R-:W-:Y:S02]  /*3650*/  ISETP.LT.OR P3, PT, R3, 0x2, !P6 ;  /* 0x000000020300780c */ /* 0x000fe40007761670 */
[----:B------:R-:W-:Y:S02]  /*3660*/  LOP3.LUT R161, R161, 0xfffffffb, RZ, 0xc0, !PT ;  /* 0xfffffffba1a17812 */ /* 0x000fe400078ec0ff */
[----:B------:R-:W-:-:S02]  /*3670*/  P2R R5, PR, RZ, 0x8 ;  /* 0x00000008ff057803 */ /* 0x000fc40000000000 */
[----:B------:R-:W-:-:S04]  /*3680*/  @P4 LOP3.LUT R161, R161, 0x4, RZ, 0xfc, !PT ;  /* 0x00000004a1a14812 */ /* 0x000fc800078efcff */
[----:B------:R-:W-:-:S03]  /*3690*/  LOP3.LUT R161, R161, 0xffffffdf, RZ, 0xc0, !PT ;  /* 0xffffffdfa1a17812 */ /* 0x000fc600078ec0ff */
[----:B------:R-:W-:-:S04]  /*36a0*/  @!P3 IADD3 R138, P0, P1, R156, R8, R157 ;  /* 0x000000089c8ab210 */ /* 0x000fc8000791e09d */
[----:B------:R-:W-:Y:S02]  /*36b0*/  @!P3 IADD3.X R139, R153, R9, R154, P0, P1 ;  /* 0x00000009998bb210 */ /* 0x000fe400007e249a */
[----:B------:R-:W-:-:S04]  /*36c0*/  @!P4 IADD3 R209, P0, P1, R157, 0x8, R8 ;  /* 0x000000089dd1c810 */ /* 0x000fc8000791e008 */
[----:B------:R-:W-:Y:S02]  /*36d0*/  @!P4 IADD3.X R212, R154, RZ, R9, P0, P1 ;  /* 0x000000ff9ad4c210 */ /* 0x000fe400007e2409 */
[C---:B------:R-:W-:Y:S02]  /*36e0*/  ISETP.LT.OR P1, PT, R3.reuse, 0xa, !P6 ;  /* 0x0000000a0300780c */ /* 0x040fe40007721670 */
[----:B------:R-:W-:-:S11]  /*36f0*/  ISETP.LT.OR P4, PT, R3, 0x12, !P2 ;  /* 0x000000120300780c */ /* 0x000fd60005781670 */
[----:B------:R-:W-:Y:S02]  /*3700*/  @!P1 IADD3 R211, P0, P3, R157, 0x9, R8 ;  /* 0x000000099dd39810 */ /* 0x000fe40007b1e008 */
[----:B------:R-:W-:Y:S02]  /*3710*/  @P4 LOP3.LUT R161, R161, 0x20, RZ, 0xfc, !PT ;  /* 0x00000020a1a14812 */ /* 0x000fe400078efcff */
[----:B------:R-:W-:Y:S02]  /*3720*/  @!P1 IADD3.X R214, R154, RZ, R9, P0, P3 ;  /* 0x000000ff9ad69210 */ /* 0x000fe400007e6409 */
[----:B------:R-:W-:Y:S02]  /*3730*/  @!P4 IADD3 R140, P0, P3, R156, R8, R155 ;  /* 0x000000089c8cc210 */ /* 0x000fe40007b1e09b */
[----:B------:R-:W-:Y:S02]  /*3740*/  LOP3.LUT R161, R161, 0xffffff7f, RZ, 0xc0, !PT ;  /* 0xffffff7fa1a17812 */ /* 0x000fe400078ec0ff */
[----:B------:R-:W-:-:S02]  /*3750*/  @!P4 IADD3.X R141, R153, R9, R152, P0, P3 ;  /* 0x00000009998dc210 */ /* 0x000fc400007e6498 */
[----:B------:R-:W-:-:S13]  /*3760*/  ISETP.LT.OR P4, PT, R3, 0x19, !P2 ;  /* 0x000000190300780c */ /* 0x000fda0005781670 */
[----:B------:R-:W-:Y:S02]  /*3770*/  @!P4 IADD3 R142, P0, P3, R156, R8, R155 ;  /* 0x000000089c8ec210 */ /* 0x000fe40007b1e09b */
[----:B------:R-:W-:Y:S02]  /*3780*/  @P4 LOP3.LUT R161, R161, 0x80, RZ, 0xfc, !PT ;  /* 0x00000080a1a14812 */ /* 0x000fe400078efcff */
[----:B------:R-:W-:Y:S02]  /*3790*/  @!P4 IADD3.X R143, R153, R9, R152, P0, P3 ;  /* 0x00000009998fc210 */ /* 0x000fe400007e6498 */
[----:B------:R-:W-:Y:S02]  /*37a0*/  ISETP.LT.OR P4, PT, R3, 0x1a, !P2 ;  /* 0x0000001a0300780c */ /* 0x000fe40005781670 */
[----:B------:R-:W-:-:S11]  /*37b0*/  LOP3.LUT R161, R161, 0xffffffbf, RZ, 0xc0, !PT ;  /* 0xffffffbfa1a17812 */ /* 0x000fd600078ec0ff */
        /* <DEDUP_REMOVED lines=60> */
[CCC-:B------:R-:W-:Y:S02]  /*3b80*/  @!P4 IADD3 R188, P0, P3, R156.reuse, R8.reuse, R155.reuse ;  /* 0x000000089cbcc210 */ /* 0x1c0fe40007b1e09b */
[----:B------:R-:W-:Y:S02]  /*3b90*/  @P4 LOP3.LUT R161, R161, 0x100000, RZ, 0xfc, !PT ;  /* 0x00100000a1a14812 */ /* 0x000fe400078efcff */
[----:B------:R-:W-:Y:S02]  /*3ba0*/  @!P4 IADD3.X R189, R153, R9, R152, P0, P3 ;  /* 0x0000000999bdc210 */ /* 0x000fe400007e6498 */
[C---:B------:R-:W-:Y:S02]  /*3bb0*/  LOP3.LUT P0, RZ, R161.reuse, 0x10000000, RZ, 0xc0, !PT ;  /* 0x10000000a1ff7812 */ /* 0x040fe4000780c0ff */
[----:B------:R-:W-:Y:S02]  /*3bc0*/  LOP3.LUT R161, R161, 0xfff7ffff, RZ, 0xc0, !PT ;  /* 0xfff7ffffa1a17812 */ /* 0x000fe400078ec0ff */
[----:B------:R-:W-:-:S02]  /*3bd0*/  @!P5 IADD3 R190, P3, P4, R156, R8, R155 ;  /* 0x000000089cbed210 */ /* 0x000fc40007c7e09b */
        /* <DEDUP_REMOVED lines=12> */
[----:B------:R-:W-:-:S13]  /*3ca0*/  ISETP.LT.OR P5, PT, R3, 0x31, !P6 ;  /* 0x000000310300780c */ /* 0x000fda00077a1670 */
[----:B------:R-:W-:-:S04]  /*3cb0*/  @!P5 IADD3 R196, P3, P4, R156, R8, R157 ;  /* 0x000000089cc4d210 */ /* 0x000fc80007c7e09d */
[----:B------:R-:W-:Y:S02]  /*3cc0*/  @!P5 IADD3.X R197, R153, R9, R154, P3, P4 ;  /* 0x0000000999c5d210 */ /* 0x000fe40001fe849a */
[----:B------:R-:W-:-:S13]  /*3cd0*/  ISETP.LT.OR P5, PT, R3, 0x32, !P6 ;  /* 0x000000320300780c */ /* 0x000fda00077a1670 */
[----:B------:R-:W-:-:S04]  /*3ce0*/  @!P5 IADD3 R198, P3, P4, R156, R8, R157 ;  /* 0x000000089cc6d210 */ /* 0x000fc80007c7e09d */
[----:B------:R-:W-:Y:S02]  /*3cf0*/  @!P5 IADD3.X R199, R153, R9, R154, P3, P4 ;  /* 0x0000000999c7d210 */ /* 0x000fe40001fe849a */
[----:B------:R-:W-:-:S13]  /*3d00*/  ISETP.LT.OR P5, PT, R3, 0x39, !P6 ;  /* 0x000000390300780c */ /* 0x000fda00077a1670 */
[----:B------:R-:W-:-:S04]  /*3d10*/  @!P5 IADD3 R200, P3, P4, R156, R8, R157 ;  /* 0x000000089cc8d210 */ /* 0x000fc80007c7e09d */
[----:B------:R-:W-:Y:S02]  /*3d20*/  @!P5 IADD3.X R201, R153, R9, R154, P3, P4 ;  /* 0x0000000999c9d210 */ /* 0x000fe40001fe849a */
[----:B------:R-:W-:Y:S02]  /*3d30*/  ISETP.LT.OR P5, PT, R3, 0x3a, !P6 ;  /* 0x0000003a0300780c */ /* 0x000fe400077a1670 */
[----:B------:R-:W-:-:S11]  /*3d40*/  LOP3.LUT P6, RZ, R161, 0x1, RZ, 0xc0, !PT ;  /* 0x00000001a1ff7812 */ /* 0x000fd600078cc0ff */
        /* <DEDUP_REMOVED lines=8> */
[----:B------:R-:W-:Y:S01]  /*3dd0*/  ISETP.NE.AND P3, PT, R5, RZ, PT ;  /* 0x000000ff0500720c */ /* 0x000fe20003f65270 */
[----:B------:R-:W-:Y:S01]  /*3de0*/  IMAD.WIDE.U32 R4, R217, R4, R162 ;  /* 0x00000004d9047225 */ /* 0x000fe200078e00a2 */
[----:B------:R-:W-:Y:S02]  /*3df0*/  ISETP.NE.AND P5, PT, R226, RZ, PT ;  /* 0x000000ffe200720c */ /* 0x000fe40003fa5270 */
[----:B------:R-:W-:-:S04]  /*3e00*/  IADD3 R6, P4, R4, R6, RZ ;  /* 0x0000000604067210 */ /* 0x000fc80007f9e0ff */
[----:B------:R-:W-:Y:S01]  /*3e10*/  IADD3.X R7, R7, R5, R19, P4, !PT ;  /* 0x0000000507077210 */ /* 0x000fe200027fe413 */
[----:B------:R-:W-:Y:S01]  /*3e20*/  @!P0 IMAD R19, R130, R149, R210 ;  /* 0x0000009582138224 */ /* 0x000fe200078e02d2 */
[----:B------:R-:W-:-:S04]  /*3e30*/  ISETP.NE.AND P4, PT, R225, RZ, PT ;  /* 0x000000ffe100720c */ /* 0x000fc80003f85270 */
[----:B------:R1:W-:Y:S01]  /*3e40*/  @!P0 STG.E.U8 desc[UR38][R22.64], R19 ;  /* 0x0000001316008986 */ /* 0x0003e2000c101126 */
[----:B------:R-:W-:-:S03]  /*3e50*/  @!P6 IADD3 R162, P0, R223, R156, RZ ;  /* 0x0000009cdfa2e210 */ /* 0x000fc60007f1e0ff */
[----:B------:R-:W2:Y:S02]  /*3e60*/  @!P6 LDG.E.U8 R148, desc[UR38][R12.64+0x1] ;  /* 0x000001260c94e981 */ /* 0x000ea4000c1e1100 */
[----:B------:R-:W-:Y:S01]  /*3e70*/  @!P6 IMAD.X R163, R222, 0x1, R153, P0 ;  /* 0x00000001dea3e824 */ /* 0x000fe200000e0699 */
[----:B------:R-:W-:Y:S02]  /*3e80*/  ISETP.NE.AND P0, PT, R224, RZ, PT ;  /* 0x000000ffe000720c */ /* 0x000fe40003f05270 */
[----:B--2---:R-:W-:-:S05]  /*3e90*/  @!P6 PRMT R5, R148, 0x8880, RZ ;  /* 0x000088809405e816 */ /* 0x004fca00000000ff */
[----:B------:R-:W-:-:S04]  /*3ea0*/  @!P6 IMAD R210, R5, R150, RZ ;  /* 0x0000009605d2e224 */ /* 0x000fc800078e02ff */
[----:B------:R-:W-:-:S05]  /*3eb0*/  @!P6 IMAD R131, R131, R149, R210 ;  /* 0x000000958383e224 */ /* 0x000fca00078e02d2 */
[----:B------:R-:W-:Y:S01]  /*3ec0*/  @!P6 STG.E.U8 desc[UR38][R162.64], R131 ;  /* 0x00000083a200e986 */ /* 0x000fe2000c101126 */
[----:B------:R-:W-:-:S05]  /*3ed0*/  IADD3 R4, P6, R8, R155, RZ ;  /* 0x0000009b08047210 */ /* 0x000fca0007fde0ff */
[----:B------:R-:W-:Y:S01]  /*3ee0*/  IMAD.X R5, R9, 0x1, R152, P6 ;  /* 0x0000000109057824 */ /* 0x000fe200030e0698 */
[----:B------:R-:W-:-:S13]  /*3ef0*/  ISETP.LT.OR P6, PT, R3, 0x9, !P0 ;  /* 0x000000090300780c */ /* 0x000fda00047c1670 */
[----:B------:R-:W1:Y:S02]  /*3f00*/  @!P6 LDG.E.U8 R148, desc[UR38][R136.64+0x8] ;  /* 0x000008268894e981 */ /* 0x000e64000c1e1100 */
[----:B-1----:R-:W-:-:S05]  /*3f10*/  @!P6 PRMT R19, R148, 0x8880, RZ ;  /* 0x000088809413e816 */ /* 0x002fca00000000ff */
[----:B------:R-:W-:-:S04]  /*3f20*/  @!P6 IMAD R210, R19, R150, RZ ;  /* 0x0000009613d2e224 */ /* 0x000fc800078e02ff */
[----:B------:R-:W-:-:S05]  /*3f30*/  @!P6 IMAD R19, R132, R149, R210 ;  /* 0x000000958413e224 */ /* 0x000fca00078e02d2 */
[----:B------:R1:W-:Y:S01]  /*3f40*/  @!P6 STG.E.U8 desc[UR38][R4.64+0x8], R19 ;  /* 0x000008130400e986 */ /* 0x0003e2000c101126 */
[----:B------:R-:W-:-:S13]  /*3f50*/  ISETP.LT.OR P6, PT, R3, 0xa, !P0 ;  /* 0x0000000a0300780c */ /* 0x000fda00047c1670 */
[----:B------:R-:W2:Y:S02]  /*3f60*/  @!P6 LDG.E.U8 R148, desc[UR38][R136.64+0x9] ;  /* 0x000009268894e981 */ /* 0x000ea4000c1e1100 */
[----:B--2---:R-:W-:-:S05]  /*3f70*/  @!P6 PRMT R23, R148, 0x8880, RZ ;  /* 0x000088809417e816 */ /* 0x004fca00000000ff */
[----:B------:R-:W-:-:S04]  /*3f80*/  @!P6 IMAD R210, R23, R150, RZ ;  /* 0x0000009617d2e224 */ /* 0x000fc800078e02ff */
[----:B------:R-:W-:-:S05]  /*3f90*/  @!P6 IMAD R133, R133, R149, R210 ;  /* 0x000000958585e224 */ /* 0x000fca00078e02d2 */
[----:B------:R2:W-:Y:S04]  /*3fa0*/  @!P6 STG.E.U8 desc[UR38][R4.64+0x9], R133 ;  /* 0x000009850400e986 */ /* 0x0005e8000c101126 */
[----:B------:R-:W1:Y:S01]  /*3fb0*/  @!P4 LDG.E.U8 R148, desc[UR38][R12.64+0x8] ;  /* 0x000008260c94c981 */ /* 0x000e62000c1e1100 */
[----:B------:R-:W-:-:S05]  /*3fc0*/  @!P4 IADD3 R22, P6, R221, R156, RZ ;  /* 0x0000009cdd16c210 */ /* 0x000fca0007fde0ff */
[----:B------:R-:W-:Y:S01]  /*3fd0*/  @!P4 IMAD.X R23, R220, 0x1, R153, P6 ;  /* 0x00000001dc17c824 */ /* 0x000fe200030e0699 */
[----:B-1----:R-:W-:-:S05]  /*3fe0*/  @!P4 PRMT R19, R148, 0x8880, RZ ;  /* 0x000088809413c816 */ /* 0x002fca00000000ff */
[----:B------:R-:W-:-:S04]  /*3ff0*/  @!P4 IMAD R210, R19, R150, RZ ;  /* 0x0000009613d2c224 */ /* 0x000fc800078e02ff */
[----:B------:R-:W-:-:S05]  /*4000*/  @!P4 IMAD R19, R134, R149, R210 ;  /* 0x000000958613c224 */ /* 0x000fca00078e02d2 */
[----:B------:R1:W-:Y:S04]  /*4010*/  @!P4 STG.E.U8 desc[UR38][R22.64], R19 ;  /* 0x000000131600c986 */ /* 0x0003e8000c101126 */
[----:B------:R-:W2:Y:S01]  /*4020*/  @!P5 LDG.E.U8 R148, desc[UR38][R12.64+0x9] ;  /* 0x000009260c94d981 */ /* 0x000ea2000c1e1100 */
[----:B------:R-:W-:-:S05]  /*4030*/  @!P5 IADD3 R130, P4, R219, R156, RZ ;  /* 0x0000009cdb82d210 */ /* 0x000fca0007f9e0ff */
[----:B------:R-:W-:Y:S01]  /*4040*/  @!P5 IMAD.X R131, R218, 0x1, R153, P4 ;  /* 0x00000001da83d824 */ /* 0x000fe200020e0699 */
[----:B------:R-:W-:Y:S02]  /*4050*/  IADD3 R132, P4, R8, R157, RZ ;  /* 0x0000009d08847210 */ /* 0x000fe40007f9e0ff */
[----:B--2---:R-:W-:-:S05]  /*4060*/  @!P5 PRMT R133, R148, 0x8880, RZ ;  /* 0x000088809485d816 */ /* 0x004fca00000000ff */
[----:B------:R-:W-:Y:S02]  /*4070*/  @!P5 IMAD R210, R133, R150, RZ ;  /* 0x0000009685d2d224 */ /* 0x000fe400078e02ff */
[----:B------:R-:W-:Y:S02]  /*4080*/  IMAD.X R133, R9, 0x1, R154, P4 ;  /* 0x0000000109857824 */ /* 0x000fe400020e069a */
[----:B------:R-:W-:Y:S01]  /*4090*/  @!P5 IMAD R135, R135, R149, R210 ;  /* 0x000000958787d224 */ /* 0x000fe200078e02d2 */
[----:B------:R-:W-:-:S04]  /*40a0*/  ISETP.GE.AND P4, PT, R208, 0x101, PT ;  /* 0x00000101d000780c */ /* 0x000fc80003f86270 */
[----:B------:R-:W-:Y:S01]  /*40b0*/  @!P5 STG.E.U8 desc[UR38][R130.64], R135 ;  /* 0x000000878200d986 */ /* 0x000fe2000c101126 */
        /* <DEDUP_REMOVED lines=11> */
[----:B------:R-:W-:Y:S01]  /*4170*/  @!P5 STG.E.U8 desc[UR38][R132.64+0x1], R121 ;  /* 0x000001798400d986 */ /* 0x000fe2000c101126 */
[----:B------:R-:W-:-:S13]  /*4180*/  LOP3.LUT P5, RZ, R161, 0x10, RZ, 0xc0, !PT ;  /* 0x00000010a1ff7812 */ /* 0x000fda00078ac0ff */
[----:B------:R-:W2:Y:S02]  /*4190*/  @!P5 LDG.E.U8 R148, desc[UR38][R10.64] ;  /* 0x000000260a94d981 */ /* 0x000ea4000c1e1100 */
[----:B--2---:R-:W-:-:S05]  /*41a0*/  @!P5 PRMT R23, R148, 0x8880, RZ ;  /* 0x000088809417d816 */ /* 0x004fca00000000ff */
[----:B------:R-:W-:-:S04]  /*41b0*/  @!P5 IMAD R210, R23, R150, RZ ;  /* 0x0000009617d2d224 */ /* 0x000fc800078e02ff */
[----:B-1----:R-:W-:-:S05]  /*41c0*/  @!P5 IMAD R19, R122, R149, R210 ;  /* 0x000000957a13d224 */ /* 0x002fca00078e02d2 */
[----:B------:R1:W-:Y:S04]  /*41d0*/  @!P5 STG.E.U8 desc[UR38][R128.64], R19 ;  /* 0x000000138000d986 */ /* 0x0003e8000c101126 */
[----:B------:R-:W2:Y:S01]  /*41e0*/  @!P3 LDG.E.U8 R148, desc[UR38][R10.64+0x1] ;  /* 0x000001260a94b981 */ /* 0x000ea2000c1e1100 */
[----:B------:R-:W-:Y:S02]  /*41f0*/  ISETP.LT.OR P5, PT, R3, 0x9, !P4 ;  /* 0x000000090300780c */ /* 0x000fe400067a1670 */
[----:B--2---:R-:W-:-:S05]  /*4200*/  @!P3 PRMT R23, R148, 0x8880, RZ ;  /* 0x000088809417b816 */ /* 0x004fca00000000ff */
[----:B------:R-:W-:-:S04]  /*4210*/  @!P3 IMAD R210, R23, R150, RZ ;  /* 0x0000009617d2b224 */ /* 0x000fc800078e02ff */
[----:B------:R-:W-:-:S05]  /*4220*/  @!P3 IMAD R123, R123, R149, R210 ;  /* 0x000000957b7bb224 */ /* 0x000fca00078e02d2 */
[----:B------:R-:W-:Y:S04]  /*4230*/  @!P3 STG.E.U8 desc[UR38][R138.64+0x1], R123 ;  /* 0x0000017b8a00b986 */ /* 0x000fe8000c101126 */
[----:B------:R-:W2:Y:S02]  /*4240*/  @!P5 LDG.E.U8 R148, desc[UR38][R6.64+0x8] ;  /* 0x000008260694d981 */ /* 0x000ea4000c1e1100 */
[----:B--2---:R-:W-:-:S05]  /*4250*/  @!P5 PRMT R23, R148, 0x8880, RZ ;  /* 0x000088809417d816 */ /* 0x004fca00000000ff */
[----:B------:R-:W-:-:S04]  /*4260*/  @!P5 IMAD R210, R23, R150, RZ ;  /* 0x0000009617d2d224 */ /* 0x000fc800078e02ff */
[----:B-1----:R-:W-:-:S05]  /*4270*/  @!P5 IMAD R19, R124, R149, R210 ;  /* 0x000000957c13d224 */ /* 0x002fca00078e02d2 */
[----:B------:R1:W-:Y:S01]  /*4280*/  @!P5 STG.E.U8 desc[UR38][R132.64+0x8], R19 ;  /* 0x000008138400d986 */ /* 0x0003e2000c101126 */
[----:B------:R-:W-:-:S13]  /*4290*/  ISETP.LT.OR P5, PT, R3, 0xa, !P4 ;  /* 0x0000000a0300780c */ /* 0x000fda00067a1670 */
[----:B------:R-:W2:Y:S01]  /*42a0*/  @!P5 LDG.E.U8 R148, desc[UR38][R6.64+0x9] ;  /* 0x000009260694d981 */ /* 0x000ea2000c1e1100 */
[----:B------:R-:W-:Y:S02]  /*42b0*/  LOP3.LUT P6, RZ, R161, 0x4, RZ, 0xc0, !PT ;  /* 0x00000004a1ff7812 */ /* 0x000fe400078cc0ff */
[----:B--2---:R-:W-:-:S05]  /*42c0*/  @!P5 PRMT R23, R148, 0x8880, RZ ;  /* 0x000088809417d816 */ /* 0x004fca00000000ff */
[----:B------:R-:W-:-:S04]  /*42d0*/  @!P5 IMAD R210, R23, R150, RZ ;  /* 0x0000009617d2d224 */ /* 0x000fc800078e02ff */
[----:B------:R-:W-:-:S05]  /*42e0*/  @!P5 IMAD R125, R125, R149, R210 ;  /* 0x000000957d7dd224 */ /* 0x000fca00078e02d2 */
[----:B------:R-:W-:Y:S04]  /*42f0*/  @!P5 STG.E.U8 desc[UR38][R132.64+0x9], R125 ;  /* 0x0000097d8400d986 */ /* 0x000fe8000c101126 */
        /* <DEDUP_REMOVED lines=8> */
[----:B------:R-:W-:Y:S02]  /*4380*/  @!P1 IADD3 R120, P5, R211, R156, RZ ;  /* 0x0000009cd3789210 */ /* 0x000fe40007fbe0ff */
[----:B------:R-:W-:-:S03]  /*4390*/  ISETP.NE.AND P3, PT, R213, RZ, PT ;  /* 0x000000ffd500720c */ /* 0x000fc60003f65270 */
[----:B------:R-:W-:Y:S01]  /*43a0*/  @!P1 IMAD.X R121, R214, 0x1, R153, P5 ;  /* 0x00000001d6799824 */ /* 0x000fe200028e0699 */
[----:B------:R-:W-:Y:S02]  /*43b0*/  ISETP.LT.OR P5, PT, R3, 0x11, !P3 ;  /* 0x000000110300780c */ /* 0x000fe40005fa1670 */
[----:B--2---:R-:W-:-:S05]  /*43c0*/  @!P1 PRMT R123, R148, 0x8880, RZ ;  /* 0x00008880947b9816 */ /* 0x004fca00000000ff */
[----:B------:R-:W-:-:S04]  /*43d0*/  @!P1 IMAD R210, R123, R150, RZ ;  /* 0x000000967bd29224 */ /* 0x000fc800078e02ff */
[----:B------:R-:W-:-:S05]  /*43e0*/  @!P1 IMAD R127, R127, R149, R210 ;  /* 0x000000957f7f9224 */ /* 0x000fca00078e02d2 */
[----:B------:R-:W-:Y:S04]  /*43f0*/  @!P1 STG.E.U8 desc[UR38][R120.64], R127 ;  /* 0x0000007f78009986 */ /* 0x000fe8000c101126 */
[----:B------:R-:W1:Y:S02]  /*4400*/  @!P5 LDG.E.U8 R148, desc[UR38][R20.64+0x10] ;  /* 0x000010261494d981 */ /* 0x000e64000c1e1100 */
[----:B-1----:R-:W-:-:S05]  /*4410*/  @!P5 PRMT R19, R148, 0x8880, RZ ;  /* 0x000088809413d816 */ /* 0x002fca00000000ff */
[----:B------:R-:W-:-:S04]  /*4420*/  @!P5 IMAD R210, R19, R150, RZ ;  /* 0x0000009613d2d224 */ /* 0x000fc800078e02ff */
[----:B------:R-:W-:-:S05]  /*4430*/  @!P5 IMAD R19, R112, R149, R210 ;  /* 0x000000957013d224 */ /* 0x000fca00078e02d2 */
[----:B------:R1:W-:Y:S01]  /*4440*/  @!P5 STG.E.U8 desc[UR38][R8.64+0x10], R19 ;  /* 0x000010130800d986 */ /* 0x0003e2000c101126 */
[----:B------:R-:W-:-:S13]  /*4450*/  ISETP.LT.OR P5, PT, R3, 0x12, !P3 ;  /* 0x000000120300780c */ /* 0x000fda0005fa1670 */
[----:B------:R-:W2:Y:S01]  /*4460*/  @!P5 LDG.E.U8 R148, desc[UR38][R20.64+0x11] ;  /* 0x000011261494d981 */ /* 0x000ea2000c1e1100 */
[----:B------:R-:W-:Y:S02]  /*4470*/  ISETP.NE.AND P1, PT, R215, RZ, PT ;  /* 0x000000ffd700720c */ /* 0x000fe40003f25270 */
[----:B--2---:R-:W-:-:S05]  /*4480*/  @!P5 PRMT R23, R148, 0x8880, RZ ;  /* 0x000088809417d816 */ /* 0x004fca00000000ff */
[----:B------:R-:W-:-:S04]  /*4490*/  @!P5 IMAD R210, R23, R150, RZ ;  /* 0x0000009617d2d224 */ /* 0x000fc800078e02ff */
[----:B------:R-:W-:-:S05]  /*44a0*/  @!P5 IMAD R113, R113, R149, R210 ;  /* 0x000000957171d224 */ /* 0x000fca00078e02d2 */
[----:B------:R2:W-:Y:S01]  /*44b0*/  @!P5 STG.E.U8 desc[UR38][R8.64+0x11], R113 ;  /* 0x000011710800d986 */ /* 0x0005e2000c101126 */
[----:B------:R-:W-:-:S13]  /*44c0*/  ISETP.LT.OR P5, PT, R3, 0x11, !P1 ;  /* 0x000000110300780c */ /* 0x000fda0004fa1670 */
[----:B------:R-:W1:Y:S01]  /*44d0*/  @!P5 LDG.E.U8 R148, desc[UR38][R14.64+0x10] ;  /* 0x000010260e94d981 */ /* 0x000e62000c1e1100 */
[----:B------:R-:W-:-:S05]  /*44e0*/  @!P5 IADD3 R22, P6, R8, R156, RZ ;  /* 0x0000009c0816d210 */ /* 0x000fca0007fde0ff */
[----:B------:R-:W-:Y:S01]  /*44f0*/  @!P5 IMAD.X R23, R9, 0x1, R153, P6 ;  /* 0x000000010917d824 */ /* 0x000fe200030e0699 */
[----:B-1----:R-:W-:-:S05]  /*4500*/  @!P5 PRMT R19, R148, 0x8880, RZ ;  /* 0x000088809413d816 */ /* 0x002fca00000000ff */
[----:B------:R-:W-:-:S04]  /*4510*/  @!P5 IMAD R210, R19, R150, RZ ;  /* 0x0000009613d2d224 */ /* 0x000fc800078e02ff */
[----:B------:R-:W-:-:S05]  /*4520*/  @!P5 IMAD R19, R114, R149, R210 ;  /* 0x000000957213d224 */ /* 0x000fca00078e02d2 */
[----:B------:R1:W-:Y:S01]  /*4530*/  @!P5 STG.E.U8 desc[UR38][R22.64+0x10], R19 ;  /* 0x000010131600d986 */ /* 0x0003e2000c101126 */
[----:B------:R-:W-:-:S13]  /*4540*/  ISETP.LT.OR P5, PT, R3, 0x12, !P1 ;  /* 0x000000120300780c */ /* 0x000fda0004fa1670 */
[----:B------:R-:W3:Y:S01]  /*4550*/  @!P5 LDG.E.U8 R148, desc[UR38][R14.64+0x11] ;  /* 0x000011260e94d981 */ /* 0x000ee2000c1e1100 */
[----:B------:R-:W-:-:S05]  /*4560*/  @!P5 IADD3 R112, P6, R8, R156, RZ ;  /* 0x0000009c0870d210 */ /* 0x000fca0007fde0ff */
[----:B--2---:R-:W-:Y:S01]  /*4570*/  @!P5 IMAD.X R113, R9, 0x1, R153, P6 ;  /* 0x000000010971d824 */ /* 0x004fe200030e0699 */
[----:B---3--:R-:W-:-:S05]  /*4580*/  @!P5 PRMT R121, R148, 0x8880, RZ ;  /* 0x000088809479d816 */ /* 0x008fca00000000ff */
[----:B------:R-:W-:-:S04]  /*4590*/  @!P5 IMAD R210, R121, R150, RZ ;  /* 0x0000009679d2d224 */ /* 0x000fc800078e02ff */
[----:B------:R-:W-:-:S05]  /*45a0*/  @!P5 IMAD R115, R115, R149, R210 ;  /* 0x000000957373d224 */ /* 0x000fca00078e02d2 */
        /* <DEDUP_REMOVED lines=22> */
[----:B------:R-:W2:Y:S01]  /*4710*/  @!P5 LDG.E.U8 R148, desc[UR38][R14.64+0x19] ;  /* 0x000019260e94d981 */ /* 0x000ea2000c1e1100 */
[----:B------:R-:W-:-:S05]  /*4720*/  @!P5 IADD3 R112, P6, R8, R156, RZ ;  /* 0x0000009c0870d210 */ /* 0x000fca0007fde0ff */
[----:B------:R-:W-:Y:S01]  /*4730*/  @!P5 IMAD.X R113, R9, 0x1, R153, P6 ;  /* 0x000000010971d824 */ /* 0x000fe200030e0699 */
[----:B--2---:R-:W-:-:S05]  /*4740*/  @!P5 PRMT R115, R148, 0x8880, RZ ;  /* 0x000088809473d816 */ /* 0x004fca00000000ff */
        /* <DEDUP_REMOVED lines=14> */
[----:B------:R2:W-:Y:S01]  /*4830*/  @!P5 STG.E.U8 desc[UR38][R4.64+0x11], R105 ;  /* 0x000011690400d986 */ /* 0x0005e2000c101126 */
[----:B------:R-:W-:-:S13]  /*4840*/  ISETP.LT.OR P5, PT, R3, 0x11, !P2 ;  /* 0x000000110300780c */ /* 0x000fda00057a1670 */
[----:B------:R-:W1:Y:S01]  /*4850*/  @!P5 LDG.E.U8 R148, desc[UR38][R12.64+0x10] ;  /* 0x000010260c94d981 */ /* 0x000e62000c1e1100 */
[----:B------:R-:W-:Y:S02]  /*4860*/  P2R R104, PR, RZ, 0x4 ;  /* 0x00000004ff687803 */ /* 0x000fe40000000000 */
[----:B------:R-:W-:-:S05]  /*4870*/  @!P5 IADD3 R22, P2, R156, R4, RZ ;  /* 0x000000049c16d210 */ /* 0x000fca0007f5e0ff */
[----:B------:R-:W-:Y:S01]  /*4880*/  @!P5 IMAD.X R23, R153, 0x1, R5, P2 ;  /* 0x000000019917d824 */ /* 0x000fe200010e0605 */
[----:B-1----:R-:W-:-:S05]  /*4890*/  @!P5 PRMT R19, R148, 0x8880, RZ ;  /* 0x000088809413d816 */ /* 0x002fca00000000ff */
[----:B------:R-:W-:-:S04]  /*48a0*/  @!P5 IMAD R210, R19, R150, RZ ;  /* 0x0000009613d2d224 */ /* 0x000fc800078e02ff */
[----:B------:R-:W-:-:S05]  /*48b0*/  @!P5 IMAD R19, R106, R149, R210 ;  /* 0x000000956a13d224 */ /* 0x000fca00078e02d2 */
[----:B------:R1:W-:Y:S01]  /*48c0*/  @!P5 STG.E.U8 desc[UR38][R22.64+0x10], R19 ;  /* 0x000010131600d986 */ /* 0x0003e2000c101126 */
[----:B------:R-:W-:-:S13]  /*48d0*/  LOP3.LUT P5, RZ, R161, 0x20, RZ, 0xc0, !PT ;  /* 0x00000020a1ff7812 */ /* 0x000fda00078ac0ff */
[----:B------:R-:W2:Y:S02]  /*48e0*/  @!P5 LDG.E.U8 R148, desc[UR38][R12.64+0x11] ;  /* 0x000011260c94d981 */ /* 0x000ea4000c1e1100 */
[----:B--2---:R-:W-:-:S05]  /*48f0*/  @!P5 PRMT R105, R148, 0x8880, RZ ;  /* 0x000088809469d816 */ /* 0x004fca00000000ff */
[----:B------:R-:W-:-:S04]  /*4900*/  @!P5 IMAD R210, R105, R150, RZ ;  /* 0x0000009669d2d224 */ /* 0x000fc800078e02ff */
[----:B------:R-:W-:-:S05]  /*4910*/  @!P5 IMAD R107, R107, R149, R210 ;  /* 0x000000956b6bd224 */ /* 0x000fca00078e02d2 */
[----:B------:R-:W-:Y:S01]  /*4920*/  @!P5 STG.E.U8 desc[UR38][R140.64+0x11], R107 ;  /* 0x0000116b8c00d986 */ /* 0x000fe2000c101126 */
[----:B------:R-:W-:-:S13]  /*4930*/  ISETP.LT.OR P5, PT, R3, 0x19, !P0 ;  /* 0x000000190300780c */ /* 0x000fda00047a1670 */
[----:B------:R-:W2:Y:S02]  /*4940*/  @!P5 LDG.E.U8 R148, desc[UR38][R136.64+0x18] ;  /* 0x000018268894d981 */ /* 0x000ea4000c1e1100 */
[----:B--2---:R-:W-:-:S05]  /*4950*/  @!P5 PRMT R105, R148, 0x8880, RZ ;  /* 0x000088809469d816 */ /* 0x004fca00000000ff */
[----:B------:R-:W-:-:S04]  /*4960*/  @!P5 IMAD R210, R105, R150, RZ ;  /* 0x0000009669d2d224 */ /* 0x000fc800078e02ff */
[----:B-1----:R-:W-:-:S05]  /*4970*/  @!P5 IMAD R19, R108, R149, R210 ;  /* 0x000000956c13d224 */ /* 0x002fca00078e02d2 */
        /* <DEDUP_REMOVED lines=8> */
[----:B------:R-:W2:Y:S01]  /*4a00*/  @!P5 LDG.E.U8 R148, desc[UR38][R12.64+0x18] ;  /* 0x000018260c94d981 */ /* 0x000ea2000c1e1100 */
[----:B------:R-:W-:Y:S02]  /*4a10*/  LOP3.LUT P2, RZ, R161, 0x40, RZ, 0xc0, !PT ;  /* 0x00000040a1ff7812 */ /* 0x000fe4000784c0ff */
        /* <DEDUP_REMOVED lines=43> */
[----:B------:R-:W2:Y:S01]  /*4cd0*/  @!P5 LDG.E.U8 R148, desc[UR38][R6.64+0x19] ;  /* 0x000019260694d981 */ /* 0x000ea2000c1e1100 */
[----:B------:R-:W-:Y:S02]  /*4ce0*/  P2R R96, PR, RZ, 0x40 ;  /* 0x00000040ff607803 */ /* 0x000fe40000000000 */
[----:B------:R-:W-:Y:S02]  /*4cf0*/  LOP3.LUT P6, RZ, R161, 0x400, RZ, 0xc0, !PT ;  /* 0x00000400a1ff7812 */ /* 0x000fe400078cc0ff */
[----:B--2---:R-:W-:-:S05]  /*4d00*/  @!P5 PRMT R23, R148, 0x8880, RZ ;  /* 0x000088809417d816 */ /* 0x004fca00000000ff */
[----:B------:R-:W-:-:S04]  /*4d10*/  @!P5 IMAD R210, R23, R150, RZ ;  /* 0x0000009617d2d224 */ /* 0x000fc800078e02ff */
[----:B------:R-:W-:-:S05]  /*4d20*/  @!P5 IMAD R101, R101, R149, R210 ;  /* 0x000000956565d224 */ /* 0x000fca00078e02d2 */
[----:B------:R-:W-:Y:S04]  /*4d30*/  @!P5 STG.E.U8 desc[UR38][R132.64+0x19], R101 ;  /* 0x000019658400d986 */ /* 0x000fe8000c101126 */
        /* <DEDUP_REMOVED lines=81> */
[----:B------:R-:W-:Y:S02]  /*5250*/  P2R R90, PR, RZ, 0x8 ;  /* 0x00000008ff5a7803 */ /* 0x000fe40000000000 */
        /* <DEDUP_REMOVED lines=78> */
[----:B------:R-:W-:-:S04]  /*5740*/  ISETP.NE.AND P3, PT, R90, RZ, PT ;  /* 0x000000ff5a00720c */ /* 0x000fc80003f65270 */
        /* <DEDUP_REMOVED lines=120> */
[----:B------:R-:W-:Y:S01]  /*5ed0*/  @!P5 STG.E.U8 desc[UR38][R132.64+0x31], R49 ;  /* 0x000031318400d986 */ /* 0x000fe2000c101126 */
[----:B------:R-:W-:-:S13]  /*5ee0*/  ISETP.LT.OR P5, PT, R3, 0x31, !P6 ;  /* 0x000000310300780c */ /* 0x000fda00077a1670 */
[----:B------:R-:W2:Y:S01]  /*5ef0*/  @!P5 LDG.E.U8 R148, desc[UR38][R10.64+0x30] ;  /* 0x000030260a94d981 */ /* 0x000ea2000c1e1100 */
[----:B------:R-:W-:Y:S02]  /*5f00*/  ISETP.LT.OR P2, PT, R3, 0x32, !P6 ;  /* 0x000000320300780c */ /* 0x000fe40007741670 */
        /* <DEDUP_REMOVED lines=62> */
[----:B------:R-:W1:Y:S01]  /*62f0*/  @!P5 LDG.E.U8 R148, desc[UR38][R20.64+0x48] ;  /* 0x000048261494d981 */ /* 0x000e62000c1e1100 */
[----:B------:R-:W-:Y:S02]  /*6300*/  ISETP.LT.OR P3, PT, R3, 0x4a, !P3 ;  /* 0x0000004a0300780c */ /* 0x000fe40005f61670 */
[----:B-1----:R-:W-:-:S05]  /*6310*/  @!P5 PRMT R19, R148, 0x8880, RZ ;  /* 0x000088809413d816 */ /* 0x002fca00000000ff */
[----:B------:R-:W-:-:S04]  /*6320*/  @!P5 IMAD R210, R19, R150, RZ ;  /* 0x0000009613d2d224 */ /* 0x000fc800078e02ff */
[----:B------:R-:W-:-:S05]  /*6330*/  @!P5 IMAD R19, R44, R149, R210 ;  /* 0x000000952c13d224 */ /* 0x000fca00078e02d2 */
[----:B------:R1:W-:Y:S04]  /*6340*/  @!P5 STG.E.U8 desc[UR38][R8.64+0x48], R19 ;  /* 0x000048130800d986 */ /* 0x0003e8000c101126 */
[----:B------:R-:W2:Y:S02]  /*6350*/  @!P3 LDG.E.U8 R148, desc[UR38][R20.64+0x49] ;  /* 0x000049261494b981 */ /* 0x000ea4000c1e1100 */
[----:B--2---:R-:W-:-:S05]  /*6360*/  @!P3 PRMT R23, R148, 0x8880, RZ ;  /* 0x000088809417b816 */ /* 0x004fca00000000ff */
[----:B------:R-:W-:-:S04]  /*6370*/  @!P3 IMAD R210, R23, R150, RZ ;  /* 0x0000009617d2b224 */ /* 0x000fc800078e02ff */
[----:B------:R-:W-:-:S05]  /*6380*/  @!P3 IMAD R45, R45, R149, R210 ;  /* 0x000000952d2db224 */ /* 0x000fca00078e02d2 */
[----:B------:R-:W-:Y:S01]  /*6390*/  @!P3 STG.E.U8 desc[UR38][R8.64+0x49], R45 ;  /* 0x0000492d0800b986 */ /* 0x000fe2000c101126 */
[----:B------:R-:W-:-:S13]  /*63a0*/  ISETP.LT.OR P3, PT, R3, 0x49, !P1 ;  /* 0x000000490300780c */ /* 0x000fda0004f61670 */
[----:B------:R-:W1:Y:S01]  /*63b0*/  @!P3 LDG.E.U8 R148, desc[UR38][R14.64+0x48] ;  /* 0x000048260e94b981 */ /* 0x000e62000c1e1100 */
[----:B------:R-:W-:Y:S02]  /*63c0*/  ISETP.LT.OR P1, PT, R3, 0x4a, !P1 ;  /* 0x0000004a0300780c */ /* 0x000fe40004f21670 */
[----:B------:R-:W-:-:S05]  /*63d0*/  @!P3 IADD3 R22, P5, R8, R156, RZ ;  /* 0x0000009c0816b210 */ /* 0x000fca0007fbe0ff */
[----:B------:R-:W-:Y:S01]  /*63e0*/  @!P3 IMAD.X R23, R9, 0x1, R153, P5 ;  /* 0x000000010917b824 */ /* 0x000fe200028e0699 */
[----:B-1----:R-:W-:-:S05]  /*63f0*/  @!P3 PRMT R19, R148, 0x8880, RZ ;  /* 0x000088809413b816 */ /* 0x002fca00000000ff */
[----:B------:R-:W-:-:S04]  /*6400*/  @!P3 IMAD R210, R19, R150, RZ ;  /* 0x0000009613d2b224 */ /* 0x000fc800078e02ff */
[----:B------:R-:W-:-:S05]  /*6410*/  @!P3 IMAD R19, R46, R149, R210 ;  /* 0x000000952e13b224 */ /* 0x000fca00078e02d2 */
[----:B------:R1:W-:Y:S04]  /*6420*/  @!P3 STG.E.U8 desc[UR38][R22.64+0x48], R19 ;  /* 0x000048131600b986 */ /* 0x0003e8000c101126 */
[----:B------:R-:W2:Y:S01]  /*6430*/  @!P1 LDG.E.U8 R148, desc[UR38][R14.64+0x49] ;  /* 0x000049260e949981 */ /* 0x000ea2000c1e1100 */
[----:B0-----:R-:W-:-:S05]  /*6440*/  @!P1 IADD3 R20, P3, R8, R156, RZ ;  /* 0x0000009c08149210 */ /* 0x001fca0007f7e0ff */
        /* <DEDUP_REMOVED lines=13> */
[----:B------:R-:W-:-:S04]  /*6520*/  ISETP.NE.AND P2, PT, R104, RZ, PT ;  /* 0x000000ff6800720c */ /* 0x000fc80003f45270 */
[----:B------:R-:W-:Y:S02]  /*6530*/  ISETP.LT.OR P3, PT, R3, 0x41, !P2 ;  /* 0x000000410300780c */ /* 0x000fe40005761670 */
[----:B--2---:R-:W-:-:S05]  /*6540*/  @!P1 PRMT R19, R148, 0x8880, RZ ;  /* 0x0000888094139816 */ /* 0x004fca00000000ff */
[----:B------:R-:W-:-:S04]  /*6550*/  @!P1 IMAD R210, R19, R150, RZ ;  /* 0x0000009613d29224 */ /* 0x000fc800078e02ff */
[----:B------:R-:W-:-:S05]  /*6560*/  @!P1 IMAD R33, R33, R149, R210 ;  /* 0x0000009521219224 */ /* 0x000fca00078e02d2 */
[----:B------:R-:W-:Y:S04]  /*6570*/  @!P1 STG.E.U8 desc[UR38][R4.64+0x41], R33 ;  /* 0x0000412104009986 */ /* 0x000fe8000c101126 */
[----:B------:R-:W2:Y:S01]  /*6580*/  @!P3 LDG.E.U8 R148, desc[UR38][R12.64+0x40] ;  /* 0x000040260c94b981 */ /* 0x000ea2000c1e1100 */
[----:B------:R-:W-:Y:S02]  /*6590*/  ISETP.LT.OR P5, PT, R3, 0x42, !P2 ;  /* 0x000000420300780c */ /* 0x000fe400057a1670 */
[----:B--2---:R-:W-:-:S05]  /*65a0*/  @!P3 PRMT R19, R148, 0x8880, RZ ;  /* 0x000088809413b816 */ /* 0x004fca00000000ff */
[----:B------:R-:W-:-:S04]  /*65b0*/  @!P3 IMAD R210, R19, R150, RZ ;  /* 0x0000009613d2b224 */ /* 0x000fc800078e02ff */
[----:B0-----:R-:W-:-:S05]  /*65c0*/  @!P3 IMAD R15, R34, R149, R210 ;  /* 0x00000095220fb224 */ /* 0x001fca00078e02d2 */
[----:B------:R0:W-:Y:S04]  /*65d0*/  @!P3 STG.E.U8 desc[UR38][R204.64+0x40], R15 ;  /* 0x0000400fcc00b986 */ /* 0x0001e8000c101126 */
[----:B------:R-:W2:Y:S01]  /*65e0*/  @!P5 LDG.E.U8 R148, desc[UR38][R12.64+0x41] ;  /* 0x000041260c94d981 */ /* 0x000ea2000c1e1100 */
        /* <DEDUP_REMOVED lines=16> */
[----:B------:R1:W-:Y:S04]  /*66f0*/  @!P0 STG.E.U8 desc[UR38][R4.64+0x49], R37 ;  /* 0x0000492504008986 */ /* 0x0003e8000c101126 */
[----:B------:R-:W2:Y:S01]  /*6700*/  @!P1 LDG.E.U8 R148, desc[UR38][R12.64+0x48] ;  /* 0x000048260c949981 */ /* 0x000ea2000c1e1100 */
[----:B------:R-:W-:Y:S02]  /*6710*/  ISETP.LT.OR P2, PT, R3, 0x4a, !P2 ;  /* 0x0000004a0300780c */ /* 0x000fe40005741670 */
[----:B------:R-:W-:-:S04]  /*6720*/  @!P1 IADD3 R14, P0, P3, R156, R8, R155 ;  /* 0x000000089c0e9210 */ /* 0x000fc80007b1e09b */
[----:B0-----:R-:W-:Y:S02]  /*6730*/  @!P1 IADD3.X R15, R153, R9, R152, P0, P3 ;  /* 0x00000009990f9210 */ /* 0x001fe400007e6498 */
[----:B--2---:R-:W-:-:S05]  /*6740*/  @!P1 PRMT R19, R148, 0x8880, RZ ;  /* 0x0000888094139816 */ /* 0x004fca00000000ff */
[----:B------:R-:W-:-:S04]  /*6750*/  @!P1 IMAD R210, R19, R150, RZ ;  /* 0x0000009613d29224 */ /* 0x000fc800078e02ff */
[----:B------:R-:W-:-:S05]  /*6760*/  @!P1 IMAD R19, R38, R149, R210 ;  /* 0x0000009526139224 */ /* 0x000fca00078e02d2 */
[----:B------:R0:W-:Y:S04]  /*6770*/  @!P1 STG.E.U8 desc[UR38][R14.64+0x48], R19 ;  /* 0x000048130e009986 */ /* 0x0001e8000c101126 */
[----:B------:R-:W2:Y:S01]  /*6780*/  @!P2 LDG.E.U8 R148, desc[UR38][R12.64+0x49] ;  /* 0x000049260c94a981 */ /* 0x000ea2000c1e1100 */
[----:B------:R-:W-:Y:S02]  /*6790*/  ISETP.LT.OR P0, PT, R3, 0x41, !P4 ;  /* 0x000000410300780c */ /* 0x000fe40006701670 */
[----:B-1----:R-:W-:Y:S02]  /*67a0*/  @!P2 IADD3 R4, P1, P3, R156, R8, R155 ;  /* 0x000000089c04a210 */ /* 0x002fe40007b3e09b */
[----:B--2---:R-:W-:-:S05]  /*67b0*/  @!P2 PRMT R5, R148, 0x8880, RZ ;  /* 0x000088809405a816 */ /* 0x004fca00000000ff */
[----:B------:R-:W-:Y:S01]  /*67c0*/  @!P2 IMAD R210, R5, R150, RZ ;  /* 0x0000009605d2a224 */ /* 0x000fe200078e02ff */
[----:B------:R-:W-:-:S03]  /*67d0*/  @!P2 IADD3.X R5, R153, R9, R152, P1, P3 ;  /* 0x000000099905a210 */ /* 0x000fc60000fe6498 */
[----:B------:R-:W-:-:S05]  /*67e0*/  @!P2 IMAD R39, R39, R149, R210 ;  /* 0x000000952727a224 */ /* 0x000fca00078e02d2 */
[----:B------:R1:W-:Y:S04]  /*67f0*/  @!P2 STG.E.U8 desc[UR38][R4.64+0x49], R39 ;  /* 0x000049270400a986 */ /* 0x0003e8000c101126 */
[----:B------:R-:W2:Y:S01]  /*6800*/  @!P0 LDG.E.U8 R148, desc[UR38][R6.64+0x40] ;  /* 0x0000402606948981 */ /* 0x000ea2000c1e1100 */
[----:B------:R-:W-:Y:S02]  /*6810*/  ISETP.LT.OR P2, PT, R3, 0x42, !P4 ;  /* 0x000000420300780c */ /* 0x000fe40006741670 */
[----:B--2---:R-:W-:-:S05]  /*6820*/  @!P0 PRMT R13, R148, 0x8880, RZ ;  /* 0x00008880940d8816 */ /* 0x004fca00000000ff */
[----:B------:R-:W-:-:S04]  /*6830*/  @!P0 IMAD R210, R13, R150, RZ ;  /* 0x000000960dd28224 */ /* 0x000fc800078e02ff */
[----:B------:R-:W-:-:S05]  /*6840*/  @!P0 IMAD R13, R24, R149, R210 ;  /* 0x00000095180d8224 */ /* 0x000fca00078e02d2 */
[----:B------:R2:W-:Y:S04]  /*6850*/  @!P0 STG.E.U8 desc[UR38][R132.64+0x40], R13 ;  /* 0x0000400d84008986 */ /* 0x0005e8000c101126 */
[----:B------:R-:W0:Y:S01]  /*6860*/  @!P2 LDG.E.U8 R148, desc[UR38][R6.64+0x41] ;  /* 0x000041260694a981 */ /* 0x000e22000c1e1100 */
[----:B------:R-:W-:Y:S02]  /*6870*/  ISETP.LT.OR P1, PT, R3, 0x41, !P6 ;  /* 0x000000410300780c */ /* 0x000fe40007721670 */
[----:B0-----:R-:W-:-:S05]  /*6880*/  @!P2 PRMT R15, R148, 0x8880, RZ ;  /* 0x00008880940fa816 */ /* 0x001fca00000000ff */
[----:B------:R-:W-:-:S04]  /*6890*/  @!P2 IMAD R210, R15, R150, RZ ;  /* 0x000000960fd2a224 */ /* 0x000fc800078e02ff */
[----:B------:R-:W-:-:S05]  /*68a0*/  @!P2 IMAD R25, R25, R149, R210 ;  /* 0x000000951919a224 */ /* 0x000fca00078e02d2 */
[----:B------:R-:W-:Y:S04]  /*68b0*/  @!P2 STG.E.U8 desc[UR38][R132.64+0x41], R25 ;  /* 0x000041198400a986 */ /* 0x000fe8000c101126 */
[----:B------:R-:W3:Y:S01]  /*68c0*/  @!P1 LDG.E.U8 R148, desc[UR38][R10.64+0x40] ;  /* 0x000040260a949981 */ /* 0x000ee2000c1e1100 */
[----:B------:R-:W-:Y:S02]  /*68d0*/  ISETP.LT.OR P0, PT, R3, 0x42, !P6 ;  /* 0x000000420300780c */ /* 0x000fe40007701670 */
[----:B-1----:R-:W-:Y:S02]  /*68e0*/  @!P1 IADD3 R4, P2, P3, R156, R8, R157 ;  /* 0x000000089c049210 */ /* 0x002fe40007b5e09d */
[----:B---3--:R-:W-:-:S05]  /*68f0*/  @!P1 PRMT R5, R148, 0x8880, RZ ;  /* 0x0000888094059816 */ /* 0x008fca00000000ff */
[----:B------:R-:W-:Y:S01]  /*6900*/  @!P1 IMAD R210, R5, R150, RZ ;  /* 0x0000009605d29224 */ /* 0x000fe200078e02ff */
[----:B------:R-:W-:-:S03]  /*6910*/  @!P1 IADD3.X R5, R153, R9, R154, P2, P3 ;  /* 0x0000000999059210 */ /* 0x000fc600017e649a */
[----:B------:R-:W-:-:S05]  /*6920*/  @!P1 IMAD R15, R26, R149, R210 ;  /* 0x000000951a0f9224 */ /* 0x000fca00078e02d2 */
[----:B------:R0:W-:Y:S04]  /*6930*/  @!P1 STG.E.U8 desc[UR38][R4.64+0x40], R15 ;  /* 0x0000400f04009986 */ /* 0x0001e8000c101126 */
[----:B------:R-:W2:Y:S01]  /*6940*/  @!P0 LDG.E.U8 R148, desc[UR38][R10.64+0x41] ;  /* 0x000041260a948981 */ /* 0x000ea2000c1e1100 */
[----:B------:R-:W-:Y:S02]  /*6950*/  ISETP.LT.OR P1, PT, R3, 0x49, !P4 ;  /* 0x000000490300780c */ /* 0x000fe40006721670 */
[----:B------:R-:W-:Y:S02]  /*6960*/  @!P0 IADD3 R12, P2, P3, R156, R8, R157 ;  /* 0x000000089c0c8210 */ /* 0x000fe40007b5e09d */
[----:B--2---:R-:W-:-:S05]  /*6970*/  @!P0 PRMT R13, R148, 0x8880, RZ ;  /* 0x00008880940d8816 */ /* 0x004fca00000000ff */
[----:B------:R-:W-:Y:S01]  /*6980*/  @!P0 IMAD R210, R13, R150, RZ ;  /* 0x000000960dd28224 */ /* 0x000fe200078e02ff */
[----:B------:R-:W-:-:S03]  /*6990*/  @!P0 IADD3.X R13, R153, R9, R154, P2, P3 ;  /* 0x00000009990d8210 */ /* 0x000fc600017e649a */
[----:B------:R-:W-:-:S05]  /*69a0*/  @!P0 IMAD R27, R27, R149, R210 ;  /* 0x000000951b1b8224 */ /* 0x000fca00078e02d2 */
[----:B------:R-:W-:Y:S04]  /*69b0*/  @!P0 STG.E.U8 desc[UR38][R12.64+0x41], R27 ;  /* 0x0000411b0c008986 */ /* 0x000fe8000c101126 */
[----:B------:R-:W0:Y:S01]  /*69c0*/  @!P1 LDG.E.U8 R148, desc[UR38][R6.64+0x48] ;  /* 0x0000482606949981 */ /* 0x000e22000c1e1100 */
[----:B------:R-:W-:Y:S02]  /*69d0*/  ISETP.LT.OR P4, PT, R3, 0x4a, !P4 ;  /* 0x0000004a0300780c */ /* 0x000fe40006781670 */
[----:B0-----:R-:W-:-:S05]  /*69e0*/  @!P1 PRMT R5, R148, 0x8880, RZ ;  /* 0x0000888094059816 */ /* 0x001fca00000000ff */
[----:B------:R-:W-:-:S04]  /*69f0*/  @!P1 IMAD R210, R5, R150, RZ ;  /* 0x0000009605d29224 */ /* 0x000fc800078e02ff */
        /* <DEDUP_REMOVED lines=8> */
[----:B------:R-:W3:Y:S01]  /*6a80*/  @!P0 LDG.E.U8 R148, desc[UR38][R10.64+0x48] ;  /* 0x000048260a948981 */ /* 0x000ee2000c1e1100 */
[----:B------:R-:W-:Y:S02]  /*6a90*/  ISETP.LT.OR P6, PT, R3, 0x4a, !P6 ;  /* 0x0000004a0300780c */ /* 0x000fe400077c1670 */
[----:B------:R-:W-:-:S04]  /*6aa0*/  @!P0 IADD3 R4, P1, P2, R156, R8, R157 ;  /* 0x000000089c048210 */ /* 0x000fc80007a3e09d */
[----:B0-----:R-:W-:Y:S02]  /*6ab0*/  @!P0 IADD3.X R5, R153, R9, R154, P1, P2 ;  /* 0x0000000999058210 */ /* 0x001fe40000fe449a */
[----:B---3--:R-:W-:-:S05]  /*6ac0*/  @!P0 PRMT R13, R148, 0x8880, RZ ;  /* 0x00008880940d8816 */ /* 0x008fca00000000ff */
[----:B------:R-:W-:-:S04]  /*6ad0*/  @!P0 IMAD R210, R13, R150, RZ ;  /* 0x000000960dd28224 */ /* 0x000fc800078e02ff */
[----:B------:R-:W-:-:S05]  /*6ae0*/  @!P0 IMAD R3, R30, R149, R210 ;  /* 0x000000951e038224 */ /* 0x000fca00078e02d2 */
[----:B------:R2:W-:Y:S04]  /*6af0*/  @!P0 STG.E.U8 desc[UR38][R4.64+0x48], R3 ;  /* 0x0000480304008986 */ /* 0x0005e8000c101126 */
[----:B------:R-:W3:Y:S02]  /*6b00*/  @!P6 LDG.E.U8 R148, desc[UR38][R10.64+0x49] ;  /* 0x000049260a94e981 */ /* 0x000ee4000c1e1100 */
[----:B---3--:R-:W-:-:S05]  /*6b10*/  @!P6 PRMT R7, R148, 0x8880, RZ ;  /* 0x000088809407e816 */ /* 0x008fca00000000ff */
[----:B------:R-:W-:-:S04]  /*6b20*/  @!P6 IMAD R210, R7, R150, RZ ;  /* 0x0000009607d2e224 */ /* 0x000fc800078e02ff */
[----:B------:R-:W-:Y:S01]  /*6b30*/  IMAD R31, R31, R149, R210 ;  /* 0x000000951f1f7224 */ /* 0x000fe200078e02d2 */
[----:B--2---:R-:W-:Y:S06]  /*6b40*/  @P6 BRA `(.L_x_59) ;  /* 0x0000002000c06947 */ /* 0x004fec0003800000 */
[----:B------:R-:W-:-:S04]  /*6b50*/  IADD3 R4, P0, P1, R156, R8, R157 ;  /* 0x000000089c047210 */ /* 0x000fc8000791e09d */
[----:B------:R-:W-:-:S05]  /*6b60*/  IADD3.X R5, R153, R9, R154, P0, P1 ;  /* 0x0000000999057210 */ /* 0x000fca00007e249a */
[----:B------:R0:W-:Y:S01]  /*6b70*/  STG.E.U8 desc[UR38][R4.64+0x49], R31 ;  /* 0x0000491f04007986 */ /* 0x0001e2000c101126 */
[----:B------:R-:W-:Y:S05]  /*6b80*/  BRA `(.L_x_59) ;  /* 0x0000002000b07947 */ /* 0x000fea0003800000 */
.L_x_36:
[----:B------:R-:W-:Y:S01]  /*6b90*/  ULDC.64 UR4, c[0x0][0x5c0] ;  /* 0x0001700000047ab9 */ /* 0x000fe20000000a00 */
[----:B------:R-:W-:Y:S01]  /*6ba0*/  ISETP.GE.AND P5, PT, R208, 0x109, PT ;  /* 0x00000109d000780c */ /* 0x000fe20003fa6270 */
[----:B------:R-:W-:Y:S01]  /*6bb0*/  IMAD R5, R179, 0x78, RZ ;  /* 0x00000078b3057824 */ /* 0x000fe200078e02ff */
[----:B------:R-:W-:Y:S02]  /*6bc0*/  IADD3 R12, P0, R12, UR4, RZ ;  /* 0x000000040c0c7c10 */ /* 0x000fe4000ff1e0ff */
[C---:B------:R-:W-:Y:S02]  /*6bd0*/  ISETP.LT.OR P4, PT, R3.reuse, 0xa, !P5 ;  /* 0x0000000a0300780c */ /* 0x040fe40006f81670 */
[----:B------:R-:W-:Y:S02]  /*6be0*/  IADD3.X R13, R164, UR5, RZ, P0, !PT ;  /* 0x00000005a40d7c10 */ /* 0x000fe400087fe4ff */
[----:B------:R-:W-:Y:S02]  /*6bf0*/  IADD3 R180, P0, R156, R12, RZ ;  /* 0x0000000c9cb47210 */ /* 0x000fe40007f1e0ff */
[----:B------:R-:W-:-:S02]  /*6c00*/  ISETP.LT.OR P3, PT, R3, 0x12, !P5 ;  /* 0x000000120300780c */ /* 0x000fc40006f61670 */
[----:B------:R-:W-:Y:S01]  /*6c10*/  ISETP.LT.OR P2, PT, R3, 0x19, !P5 ;  /* 0x000000190300780c */ /* 0x000fe20006f41670 */
[----:B------:R-:W-:Y:S01]  /*6c20*/  IMAD.X R181, R153, 0x1, R13, P0 ;  /* 0x0000000199b57824 */ /* 0x000fe200000e060d */
[----:B------:R-:W-:Y:S01]  /*6c30*/  LOP3.LUT R161, R161, 0xfffffff7, RZ, 0xc0, !PT ;  /* 0xfffffff7a1a17812 */ /* 0x000fe200078ec0ff */
[----:B------:R-:W-:-:S04]  /*6c40*/  IMAD.WIDE.U32 R184, R178, 0x78, R180 ;  /* 0x00000078b2b87825 */ /* 0x000fc800078e00b4 */
[----:B------:R-:W-:Y:S01]  /*6c50*/  IMAD.IADD R185, R185, 0x1, R5 ;  /* 0x00000001b9b97824 */ /* 0x000fe200078e0205 */
[----:B------:R-:W-:Y:S01]  /*6c60*/  @!P4 IADD3 R182, P0, P1, R156, R184, R155 ;  /* 0x000000b89cb6c210 */ /* 0x000fe2000791e09b */
[----:B------:R-:W-:Y:S02]  /*6c70*/  IMAD.WIDE.U32 R178, R178, 0x78, R180 ;  /* 0x00000078b2b27825 */ /* 0x000fe400078e00b4 */
[----:B------:R-:W-:Y:S02]  /*6c80*/  @P3 LOP3.LUT R161, R161, 0x8, RZ, 0xfc, !PT ;  /* 0x00000008a1a13812 */ /* 0x000fe400078efcff */
[----:B------:R-:W-:Y:S01]  /*6c90*/  @!P4 IADD3.X R183, R153, R185, R152, P0, P1 ;  /* 0x000000b999b7c210 */ /* 0x000fe200007e2498 */
[----:B------:R-:W-:Y:S01]  /*6ca0*/  IMAD.IADD R179, R5, 0x1, R179 ;  /* 0x0000000105b37824 */ /* 0x000fe200078e02b3 */
[----:B------:R-:W-:Y:S02]  /*6cb0*/  @!P3 IADD3 R176, P0, P1, R156, R178, R155 ;  /* 0x000000b29cb0b210 */ /* 0x000fe4000791e09b */
[----:B------:R-:W-:-:S02]  /*6cc0*/  LOP3.LUT R161, R161, 0xffffffef, RZ, 0xc0, !PT ;  /* 0xffffffefa1a17812 */ /* 0x000fc400078ec0ff */
[-CC-:B------:R-:W-:Y:S02]  /*6cd0*/  @!P3 IADD3.X R177, R153, R179.reuse, R152.reuse, P0, P1 ;  /* 0x000000b399b1b210 */ /* 0x180fe400007e2498 */
[----:B------:R-:W-:Y:S02]  /*6ce0*/  @!P2 IADD3 R174, P0, P1, R156, R178, R155 ;  /* 0x000000b29caea210 */ /* 0x000fe4000791e09b */
[----:B------:R-:W-:Y:S02]  /*6cf0*/  @P2 LOP3.LUT R161, R161, 0x10, RZ, 0xfc, !PT ;  /* 0x00000010a1a12812 */ /* 0x000fe400078efcff */
[----:B------:R-:W-:Y:S02]  /*6d00*/  @!P2 IADD3.X R175, R153, R179, R152, P0, P1 ;  /* 0x000000b399afa210 */ /* 0x000fe400007e2498 */
[----:B------:R-:W-:Y:S02]  /*6d10*/  ISETP.LT.OR P2, PT, R3, 0x1a, !P5 ;  /* 0x0000001a0300780c */ /* 0x000fe40006f41670 */
[----:B------:R-:W-:-:S02]  /*6d20*/  LOP3.LUT R161, R161, 0xfffffffb, RZ, 0xc0, !PT ;  /* 0xfffffffba1a17812 */ /* 0x000fc400078ec0ff */
[C---:B------:R-:W-:Y:S02]  /*6d30*/  ISETP.GE.AND P4, PT, R208.reuse, 0x1, PT ;  /* 0x00000001d000780c */ /* 0x040fe40003f86270 */
[----:B------:R-:W-:-:S07]  /*6d40*/  ISETP.GE.AND P3, PT, R208, 0x9, PT ;  /* 0x00000009d000780c */ /* 0x000fce0003f66270 */
        /* <DEDUP_REMOVED lines=64> */
[C---:B------:R-:W-:Y:S02]  /*7150*/  ISETP.GE.AND P2, PT, R208.reuse, 0x81, PT ;  /* 0x00000081d000780c */ /* 0x040fe40003f46270 */
[----:B------:R-:W-:-:S09]  /*7160*/  ISETP.GE.AND P1, PT, R208, 0x89, PT ;  /* 0x00000089d000780c */ /* 0x000fd20003f26270 */
[----:B------:R-:W-:-:S05]  /*7170*/  @!P0 IMAD R19, R136, R149, RZ ;  /* 0x0000009588138224 */ /* 0x000fca00078e02ff */
[----:B------:R0:W-:Y:S01]  /*7180*/  @!P0 STG.E.U8 desc[UR38][R12.64], R19 ;  /* 0x000000130c008986 */ /* 0x0001e2000c101126 */
[----:B------:R-:W-:-:S13]  /*7190*/  ISETP.LT.OR P0, PT, R3, 0x2, !P4 ;  /* 0x000000020300780c */ /* 0x000fda0006701670 */
[----:B------:R-:W-:-:S05]  /*71a0*/  @!P0 IMAD R137, R137, R149, RZ ;  /* 0x0000009589898224 */ /* 0x000fca00078e02ff */
[----:B------:R1:W-:Y:S01]  /*71b0*/  @!P0 STG.E.U8 desc[UR38][R12.64+0x1], R137 ;  /* 0x000001890c008986 */ /* 0x0003e2000c101126 */
[----:B------:R-:W-:-:S13]  /*71c0*/  ISETP.LT.OR P0, PT, R3, 0x1, !P3 ;  /* 0x000000010300780c */ /* 0x000fda0005f01670 */
[----:B------:R-:W-:-:S05]  /*71d0*/  @!P0 IMAD R187, R138, R149, RZ ;  /* 0x000000958abb8224 */ /* 0x000fca00078e02ff */
[----:B------:R-:W-:Y:S01]  /*71e0*/  @!P0 STG.E.U8 desc[UR38][R180.64], R187 ;  /* 0x000000bbb4008986 */ /* 0x000fe2000c101126 */
[----:B------:R-:W-:-:S13]  /*71f0*/  ISETP.LT.OR P0, PT, R3, 0x2, !P3 ;  /* 0x000000020300780c */ /* 0x000fda0005f01670 */
[----:B------:R-:W-:-:S05]  /*7200*/  @!P0 IMAD R139, R139, R149, RZ ;  /* 0x000000958b8b8224 */ /* 0x000fca00078e02ff */
[----:B------:R-:W-:Y:S01]  /*7210*/  @!P0 STG.E.U8 desc[UR38][R180.64+0x1], R139 ;  /* 0x0000018bb4008986 */ /* 0x000fe2000c101126 */
[----:B------:R-:W-:-:S13]  /*7220*/  ISETP.LT.OR P0, PT, R3, 0x9, !P4 ;  /* 0x000000090300780c */ /* 0x000fda0006701670 */
[----:B0-----:R-:W-:Y:S01]  /*7230*/  @!P0 IMAD R19, R140, R149, RZ ;  /* 0x000000958c138224 */ /* 0x001fe200078e02ff */
[----:B------:R-:W-:-:S04]  /*7240*/  P2R R140, PR, RZ, 0x10 ;  /* 0x00000010ff8c7803 */ /* 0x000fc80000000000 */
[----:B------:R0:W-:Y:S01]  /*7250*/  @!P0 STG.E.U8 desc[UR38][R12.64+0x8], R19 ;  /* 0x000008130c008986 */ /* 0x0001e2000c101126 */
[----:B------:R-:W-:-:S13]  /*7260*/  ISETP.LT.OR P0, PT, R3, 0xa, !P4 ;  /* 0x0000000a0300780c */ /* 0x000fda0006701670 */
[----:B------:R-:W-:-:S05]  /*7270*/  @!P0 IMAD R141, R141, R149, RZ ;  /* 0x000000958d8d8224 */ /* 0x000fca00078e02ff */
[----:B------:R2:W-:Y:S01]  /*7280*/  @!P0 STG.E.U8 desc[UR38][R12.64+0x9], R141 ;  /* 0x0000098d0c008986 */ /* 0x0005e2000c101126 */
[----:B------:R-:W-:-:S13]  /*7290*/  ISETP.LT.OR P0, PT, R3, 0x9, !P3 ;  /* 0x000000090300780c */ /* 0x000fda0005f01670 */
[----:B-1----:R-:W-:-:S05]  /*72a0*/  @!P0 IMAD R137, R142, R149, RZ ;  /* 0x000000958e898224 */ /* 0x002fca00078e02ff */
[----:B------:R1:W-:Y:S01]  /*72b0*/  @!P0 STG.E.U8 desc[UR38][R180.64+0x8], R137 ;  /* 0x00000889b4008986 */ /* 0x0003e2000c101126 */
[----:B------:R-:W-:-:S13]  /*72c0*/  ISETP.LT.OR P0, PT, R3, 0xa, !P3 ;  /* 0x0000000a0300780c */ /* 0x000fda0005f01670 */
[----:B------:R-:W-:-:S05]  /*72d0*/  @!P0 IMAD R143, R143, R149, RZ ;  /* 0x000000958f8f8224 */ /* 0x000fca00078e02ff */
[----:B------:R3:W-:Y:S01]  /*72e0*/  @!P0 STG.E.U8 desc[UR38][R180.64+0x9], R143 ;  /* 0x0000098fb4008986 */ /* 0x0007e2000c101126 */
[----:B------:R-:W-:-:S13]  /*72f0*/  ISETP.LT.OR P0, PT, R3, 0x1, !P2 ;  /* 0x000000010300780c */ /* 0x000fda0005701670 */
[----:B0-----:R-:W-:-:S05]  /*7300*/  @!P0 IMAD R19, R128, R149, RZ ;  /* 0x0000009580138224 */ /* 0x001fca00078e02ff */
[----:B------:R0:W-:Y:S01]  /*7310*/  @!P0 STG.E.U8 desc[UR38][R184.64], R19 ;  /* 0x00000013b8008986 */ /* 0x0001e2000c101126 */
[----:B------:R-:W-:-:S13]  /*7320*/  ISETP.LT.OR P0, PT, R3, 0x2, !P2 ;  /* 0x000000020300780c */ /* 0x000fda0005701670 */
[----:B--2---:R-:W-:Y:S02]  /*7330*/  @!P0 IMAD R141, R129, R149, RZ ;  /* 0x00000095818d8224 */ /* 0x004fe400078e02ff */
[----:B------:R-:W-:Y:S02]  /*7340*/  @!P0 IMAD.MOV.U32 R136, RZ, RZ, R184 ;  /* 0x000000ffff888224 */ /* 0x000fe400078e00b8 */
[----:B-1----:R-:W-:-:S05]  /*7350*/  @!P0 IMAD.MOV.U32 R137, RZ, RZ, R185 ;  /* 0x000000ffff898224 */ /* 0x002fca00078e00b9 */
[----:B------:R1:W-:Y:S01]  /*7360*/  @!P0 STG.E.U8 desc[UR38][R136.64+0x1], R141 ;  /* 0x0000018d88008986 */ /* 0x0003e2000c101126 */
[----:B------:R-:W-:-:S13]  /*7370*/  ISETP.LT.OR P0, PT, R3, 0x1, !P1 ;  /* 0x000000010300780c */ /* 0x000fda0004f01670 */
[----:B------:R-:W-:Y:S01]  /*7380*/  @!P0 IADD3 R128, P6, R156, R184, RZ ;  /* 0x000000b89c808210 */ /* 0x000fe20007fde0ff */
[----:B---3--:R-:W-:-:S04]  /*7390*/  @!P0 IMAD R143, R130, R149, RZ ;  /* 0x00000095828f8224 */ /* 0x008fc800078e02ff */
[----:B------:R-:W-:-:S05]  /*73a0*/  @!P0 IMAD.X R129, R185, 0x1, R153, P6 ;  /* 0x00000001b9818824 */ /* 0x000fca00030e0699 */
[----:B------:R2:W-:Y:S01]  /*73b0*/  @!P0 STG.E.U8 desc[UR38][R128.64], R143 ;  /* 0x0000008f80008986 */ /* 0x0005e2000c101126 */
[----:B------:R-:W-:-:S13]  /*73c0*/  ISETP.LT.OR P0, PT, R3, 0x2, !P1 ;  /* 0x000000020300780c */ /* 0x000fda0004f01670 */
[----:B------:R-:W-:Y:S01]  /*73d0*/  @!P0 IADD3 R138, P6, R156, R184, RZ ;  /* 0x000000b89c8a8210 */ /* 0x000fe20007fde0ff */
[----:B0-----:R-:W-:-:S04]  /*73e0*/  @!P0 IMAD R19, R131, R149, RZ ;  /* 0x0000009583138224 */ /* 0x001fc800078e02ff */
[----:B------:R-:W-:-:S05]  /*73f0*/  @!P0 IMAD.X R139, R185, 0x1, R153, P6 ;  /* 0x00000001b98b8824 */ /* 0x000fca00030e0699 */
[----:B------:R-:W-:Y:S01]  /*7400*/  @!P0 STG.E.U8 desc[UR38][R138.64+0x1], R19 ;  /* 0x000001138a008986 */ /* 0x000fe2000c101126 */
[----:B------:R-:W-:-:S13]  /*7410*/  ISETP.LT.OR P0, PT, R3, 0x9, !P2 ;  /* 0x000000090300780c */ /* 0x000fda0005701670 */
[----:B-1----:R-:W-:Y:S02]  /*7420*/  @!P0 IMAD R137, R132, R149, RZ ;  /* 0x0000009584898224 */ /* 0x002fe400078e02ff */
[----:B--2---:R-:W-:Y:S02]  /*7430*/  @!P0 IMAD.MOV.U32 R128, RZ, RZ, R184 ;  /* 0x000000ffff808224 */ /* 0x004fe400078e00b8 */
[----:B------:R-:W-:-:S05]  /*7440*/  @!P0 IMAD.MOV.U32 R129, RZ, RZ, R185 ;  /* 0x000000ffff818224 */ /* 0x000fca00078e00b9 */
[----:B------:R0:W-:Y:S01]  /*7450*/  @!P0 STG.E.U8 desc[UR38][R128.64+0x8], R137 ;  /* 0x0000088980008986 */ /* 0x0001e2000c101126 */
[----:B------:R-:W-:-:S13]  /*7460*/  ISETP.LT.OR P0, PT, R3, 0xa, !P2 ;  /* 0x0000000a0300780c */ /* 0x000fda0005701670 */
[----:B------:R-:W-:Y:S02]  /*7470*/  @!P0 IMAD R141, R133, R149, RZ ;  /* 0x00000095858d8224 */ /* 0x000fe400078e02ff */
[----:B0-----:R-:W-:Y:S02]  /*7480*/  @!P0 IMAD.MOV.U32 R128, RZ, RZ, R184 ;  /* 0x000000ffff808224 */ /* 0x001fe400078e00b8 */
[----:B------:R-:W-:-:S05]  /*7490*/  @!P0 IMAD.MOV.U32 R129, RZ, RZ, R185 ;  /* 0x000000ffff818224 */ /* 0x000fca00078e00b9 */
[----:B------:R0:W-:Y:S01]  /*74a0*/  @!P0 STG.E.U8 desc[UR38][R128.64+0x9], R141 ;  /* 0x0000098d80008986 */ /* 0x0001e2000c101126 */
[----:B------:R-:W-:-:S13]  /*74b0*/  ISETP.LT.OR P0, PT, R3, 0x9, !P1 ;  /* 0x000000090300780c */ /* 0x000fda0004f01670 */
[----:B------:R-:W-:Y:S01]  /*74c0*/  @!P0 IADD3 R130, P6, R156, R184, RZ ;  /* 0x000000b89c828210 */ /* 0x000fe20007fde0ff */
[----:B------:R-:W-:-:S04]  /*74d0*/  @!P0 IMAD R19, R134, R149, RZ ;  /* 0x0000009586138224 */ /* 0x000fc800078e02ff */
[----:B------:R-:W-:-:S05]  /*74e0*/  @!P0 IMAD.X R131, R185, 0x1, R153, P6 ;  /* 0x00000001b9838824 */ /* 0x000fca00030e0699 */
[----:B------:R1:W-:Y:S01]  /*74f0*/  @!P0 STG.E.U8 desc[UR38][R130.64+0x8], R19 ;  /* 0x0000081382008986 */ /* 0x0003e2000c101126 */
[----:B------:R-:W-:-:S13]  /*7500*/  ISETP.LT.OR P0, PT, R3, 0xa, !P1 ;  /* 0x0000000a0300780c */ /* 0x000fda0004f01670 */
[----:B------:R-:W-:Y:S01]  /*7510*/  @!P0 IADD3 R132, P6, R156, R184, RZ ;  /* 0x000000b89c848210 */ /* 0x000fe20007fde0ff */
[----:B------:R-:W-:-:S04]  /*7520*/  @!P0 IMAD R135, R135, R149, RZ ;  /* 0x0000009587878224 */ /* 0x000fc800078e02ff */
[----:B------:R-:W-:-:S05]  /*7530*/  @!P0 IMAD.X R133, R185, 0x1, R153, P6 ;  /* 0x00000001b9858824 */ /* 0x000fca00030e0699 */
[----:B------:R-:W-:Y:S01]  /*7540*/  @!P0 STG.E.U8 desc[UR38][R132.64+0x9], R135 ;  /* 0x0000098784008986 */ /* 0x000fe2000c101126 */
[----:B------:R-:W-:-:S05]  /*7550*/  IADD3 R184, P0, R155, R184, RZ ;  /* 0x000000b89bb87210 */ /* 0x000fca0007f1e0ff */
[----:B------:R-:W-:Y:S01]  /*7560*/  IMAD.X R185, R185, 0x1, R152, P0 ;  /* 0x00000001b9b97824 */ /* 0x000fe200000e0698 */
[----:B------:R-:W-:-:S04]  /*7570*/  ISETP.GE.AND P0, PT, R208, 0x101, PT ;  /* 0x00000101d000780c */ /* 0x000fc80003f06270 */
[----:B------:R-:W-:-:S13]  /*7580*/  ISETP.LT.OR P6, PT, R3, 0x1, !P0 ;  /* 0x000000010300780c */ /* 0x000fda00047c1670 */
[----:B0-----:R-:W-:-:S05]  /*7590*/  @!P6 IMAD R129, R120, R149, RZ ;  /* 0x000000957881e224 */ /* 0x001fca00078e02ff */
[----:B------:R0:W-:Y:S01]  /*75a0*/  @!P6 STG.E.U8 desc[UR38][R184.64], R129 ;  /* 0x00000081b800e986 */ /* 0x0001e2000c101126 */
[----:B------:R-:W-:-:S13]  /*75b0*/  ISETP.LT.OR P6, PT, R3, 0x2, !P0 ;  /* 0x000000020300780c */ /* 0x000fda00047c1670 */
[----:B-1----:R-:W-:Y:S02]  /*75c0*/  @!P6 IMAD R19, R121, R149, RZ ;  /* 0x000000957913e224 */ /* 0x002fe400078e02ff */
[----:B------:R-:W-:Y:S02]  /*75d0*/  @!P6 IMAD.MOV.U32 R128, RZ, RZ, R184 ;  /* 0x000000ffff80e224 */ /* 0x000fe400078e00b8 */
[----:B0-----:R-:W-:-:S05]  /*75e0*/  @!P6 IMAD.MOV.U32 R129, RZ, RZ, R185 ;  /* 0x000000ffff81e224 */ /* 0x001fca00078e00b9 */
        /* <DEDUP_REMOVED lines=11> */
[----:B------:R-:W-:-:S13]  /*76a0*/  ISETP.LT.OR P6, PT, R3, 0x9, !P0 ;  /* 0x000000090300780c */ /* 0x000fda00047c1670 */
[----:B0-----:R-:W-:Y:S01]  /*76b0*/  @!P6 IMAD R19, R124, R149, RZ ;  /* 0x000000957c13e224 */ /* 0x001fe200078e02ff */
[----:B------:R-:W-:Y:S01]  /*76c0*/  P2R R124, PR, RZ, 0x1 ;  /* 0x00000001ff7c7803 */ /* 0x000fe20000000000 */
[----:B-1----:R-:W-:Y:S02]  /*76d0*/  @!P6 IMAD.MOV.U32 R120, RZ, RZ, R184 ;  /* 0x000000ffff78e224 */ /* 0x002fe400078e00b8 */
[----:B------:R-:W-:-:S05]  /*76e0*/  @!P6 IMAD.MOV.U32 R121, RZ, RZ, R185 ;  /* 0x000000ffff79e224 */ /* 0x000fca00078e00b9 */
[----:B------:R0:W-:Y:S01]  /*76f0*/  @!P6 STG.E.U8 desc[UR38][R120.64+0x8], R19 ;  /* 0x000008137800e986 */ /* 0x0001e2000c101126 */
[C---:B------:R-:W-:Y:S02]  /*7700*/  ISETP.LT.OR P6, PT, R3.reuse, 0xa, !P0 ;  /* 0x0000000a0300780c */ /* 0x040fe400047c1670 */
[----:B------:R-:W-:-:S11]  /*7710*/  ISETP.LT.OR P0, PT, R3, 0xa, !P5 ;  /* 0x0000000a0300780c */ /* 0x000fd60006f01670 */
[-C--:B------:R-:W-:Y:S02]  /*7720*/  @!P6 IMAD R125, R125, R149.reuse, RZ ;  /* 0x000000957d7de224 */ /* 0x080fe400078e02ff */
[----:B0-----:R-:W-:Y:S02]  /*7730*/  @!P6 IMAD.MOV.U32 R120, RZ, RZ, R184 ;  /* 0x000000ffff78e224 */ /* 0x001fe400078e00b8 */
[----:B------:R-:W-:Y:S02]  /*7740*/  @!P6 IMAD.MOV.U32 R121, RZ, RZ, R185 ;  /* 0x000000ffff79e224 */ /* 0x000fe400078e00b9 */
[----:B------:R-:W-:-:S03]  /*7750*/  @!P0 IMAD R127, R127, R149, RZ ;  /* 0x000000957f7f8224 */ /* 0x000fc600078e02ff */
[----:B------:R0:W-:Y:S01]  /*7760*/  @!P6 STG.E.U8 desc[UR38][R120.64+0x9], R125 ;  /* 0x0000097d7800e986 */ /* 0x0001e2000c101126 */
[C---:B------:R-:W-:Y:S02]  /*7770*/  ISETP.LT.OR P6, PT, R3.reuse, 0x9, !P5 ;  /* 0x000000090300780c */ /* 0x040fe40006fc1670 */
[----:B------:R-:W-:-:S11]  /*7780*/  ISETP.LT.OR P5, PT, R3, 0x11, !P5 ;  /* 0x000000110300780c */ /* 0x000fd60006fa1670 */
[----:B------:R-:W-:Y:S01]  /*7790*/  @!P6 IADD3 R122, P4, R184, R156, RZ ;  /* 0x0000009cb87ae210 */ /* 0x000fe20007f9e0ff */
[----:B------:R-:W-:-:S04]  /*77a0*/  @!P6 IMAD R129, R126, R149, RZ ;  /* 0x000000957e81e224 */ /* 0x000fc800078e02ff */
[----:B------:R-:W-:Y:S01]  /*77b0*/  @!P6 IMAD.X R123, R185, 0x1, R153, P4 ;  /* 0x00000001b97be824 */ /* 0x000fe200020e0699 */
[----:B------:R-:W-:-:S04]  /*77c0*/  ISETP.NE.AND P4, PT, R140, RZ, PT ;  /* 0x000000ff8c00720c */ /* 0x000fc80003f85270 */
[----:B------:R-:W-:Y:S01]  /*77d0*/  @!P6 STG.E.U8 desc[UR38][R122.64+0x8], R129 ;  /* 0x000008817a00e986 */ /* 0x000fe2000c101126 */
[----:B------:R-:W-:-:S03]  /*77e0*/  ISETP.LT.OR P6, PT, R3, 0x11, !P4 ;  /* 0x000000110300780c */ /* 0x000fc600067c1670 */
[----:B------:R-:W-:Y:S10]  /*77f0*/  @!P0 STG.E.U8 desc[UR38][R182.64+0x9], R127 ;  /* 0x0000097fb6008986 */ /* 0x000ff4000c101126 */
[----:B------:R-:W-:-:S05]  /*7800*/  @!P6 IMAD R19, R112, R149, RZ ;  /* 0x000000957013e224 */ /* 0x000fca00078e02ff */
[----:B------:R1:W-:Y:S01]  /*7810*/  @!P6 STG.E.U8 desc[UR38][R12.64+0x10], R19 ;  /* 0x000010130c00e986 */ /* 0x0003e2000c101126 */
[----:B------:R-:W-:-:S13]  /*7820*/  ISETP.LT.OR P6, PT, R3, 0x12, !P4 ;  /* 0x000000120300780c */ /* 0x000fda00067c1670 */
[----:B------:R-:W-:-:S05]  /*7830*/  @!P6 IMAD R113, R113, R149, RZ ;  /* 0x000000957171e224 */ /* 0x000fca00078e02ff */
[----:B------:R2:W-:Y:S01]  /*7840*/  @!P6 STG.E.U8 desc[UR38][R12.64+0x11], R113 ;  /* 0x000011710c00e986 */ /* 0x0005e2000c101126 */
[----:B------:R-:W-:-:S13]  /*7850*/  ISETP.LT.OR P6, PT, R3, 0x11, !P3 ;  /* 0x000000110300780c */ /* 0x000fda0005fc1670 */
[----:B0-----:R-:W-:-:S05]  /*7860*/  @!P6 IMAD R121, R114, R149, RZ ;  /* 0x000000957279e224 */ /* 0x001fca00078e02ff */
[----:B------:R-:W-:Y:S01]  /*7870*/  @!P6 STG.E.U8 desc[UR38][R180.64+0x10], R121 ;  /* 0x00001079b400e986 */ /* 0x000fe2000c101126 */
[----:B------:R-:W-:-:S13]  /*7880*/  ISETP.LT.OR P6, PT, R3, 0x12, !P3 ;  /* 0x000000120300780c */ /* 0x000fda0005fc1670 */
[----:B------:R-:W-:-:S05]  /*7890*/  @!P6 IMAD R115, R115, R149, RZ ;  /* 0x000000957373e224 */ /* 0x000fca00078e02ff */
[----:B------:R-:W-:Y:S01]  /*78a0*/  @!P6 STG.E.U8 desc[UR38][R180.64+0x11], R115 ;  /* 0x00001173b400e986 */ /* 0x000fe2000c101126 */
[----:B------:R-:W-:-:S13]  /*78b0*/  ISETP.LT.OR P6, PT, R3, 0x19, !P4 ;  /* 0x000000190300780c */ /* 0x000fda00067c1670 */
[----:B-1----:R-:W-:-:S05]  /*78c0*/  @!P6 IMAD R19, R116, R149, RZ ;  /* 0x000000957413e224 */ /* 0x002fca00078e02ff */
[----:B------:R0:W-:Y:S01]  /*78d0*/  @!P6 STG.E.U8 desc[UR38][R12.64+0x18], R19 ;  /* 0x000018130c00e986 */ /* 0x0001e2000c101126 */
[----:B------:R-:W-:-:S13]  /*78e0*/  ISETP.LT.OR P6, PT, R3, 0x1a, !P4 ;  /* 0x0000001a0300780c */ /* 0x000fda00067c1670 */
[----:B------:R-:W-:-:S05]  /*78f0*/  @!P6 IMAD R117, R117, R149, RZ ;  /* 0x000000957575e224 */ /* 0x000fca00078e02ff */
[----:B------:R1:W-:Y:S01]  /*7900*/  @!P6 STG.E.U8 desc[UR38][R12.64+0x19], R117 ;  /* 0x000019750c00e986 */ /* 0x0003e2000c101126 */
[----:B------:R-:W-:-:S13]  /*7910*/  ISETP.LT.OR P6, PT, R3, 0x19, !P3 ;  /* 0x000000190300780c */ /* 0x000fda0005fc1670 */
[----:B--2---:R-:W-:-:S05]  /*7920*/  @!P6 IMAD R113, R118, R149, RZ ;  /* 0x000000957671e224 */ /* 0x004fca00078e02ff */
        /* <DEDUP_REMOVED lines=8> */
[----:B-1----:R-:W-:Y:S02]  /*79b0*/  @!P6 IMAD R117, R105, R149, RZ ;  /* 0x000000956975e224 */ /* 0x002fe400078e02ff */
[----:B------:R-:W-:Y:S02]  /*79c0*/  @!P6 IMAD.MOV.U32 R112, RZ, RZ, R178 ;  /* 0x000000ffff70e224 */ /* 0x000fe400078e00b2 */
[----:B--2---:R-:W-:-:S05]  /*79d0*/  @!P6 IMAD.MOV.U32 R113, RZ, RZ, R179 ;  /* 0x000000ffff71e224 */ /* 0x004fca00078e00b3 */
        /* <DEDUP_REMOVED lines=20> */
[----:B------:R-:W-:Y:S01]  /*7b20*/  @!P6 STG.E.U8 desc[UR38][R104.64+0x19], R117 ;  /* 0x000019756800e986 */ /* 0x000fe2000c101126 */
[----:B------:R-:W-:-:S13]  /*7b30*/  ISETP.LT.OR P6, PT, R3, 0x19, !P1 ;  /* 0x000000190300780c */ /* 0x000fda0004fc1670 */
[----:B------:R-:W-:Y:S01]  /*7b40*/  @!P6 IADD3 R106, P0, R156, R178, RZ ;  /* 0x000000b29c6ae210 */ /* 0x000fe20007f1e0ff */
[----:B------:R-:W-:-:S04]  /*7b50*/  @!P6 IMAD R19, R110, R149, RZ ;  /* 0x000000956e13e224 */ /* 0x000fc800078e02ff */
[----:B------:R-:W-:-:S05]  /*7b60*/  @!P6 IMAD.X R107, R179, 0x1, R153, P0 ;  /* 0x00000001b36be824 */ /* 0x000fca00000e0699 */
[----:B------:R0:W-:Y:S01]  /*7b70*/  @!P6 STG.E.U8 desc[UR38][R106.64+0x18], R19 ;  /* 0x000018136a00e986 */ /* 0x0001e2000c101126 */
[----:B------:R-:W-:Y:S01]  /*7b80*/  ISETP.LT.OR P6, PT, R3, 0x1a, !P1 ;  /* 0x0000001a0300780c */ /* 0x000fe20004fc1670 */
[----:B0-----:R-:W-:-:S12]  /*7b90*/  @!P5 IMAD R107, R98, R149, RZ ;  /* 0x00000095626bd224 */ /* 0x001fd800078e02ff */
[----:B------:R-:W-:Y:S01]  /*7ba0*/  @!P6 IADD3 R108, P0, R156, R178, RZ ;  /* 0x000000b29c6ce210 */ /* 0x000fe20007f1e0ff */
[----:B------:R-:W-:-:S04]  /*7bb0*/  @!P6 IMAD R111, R111, R149, RZ ;  /* 0x000000956f6fe224 */ /* 0x000fc800078e02ff */
[----:B------:R-:W-:Y:S01]  /*7bc0*/  @!P6 IMAD.X R109, R179, 0x1, R153, P0 ;  /* 0x00000001b36de824 */ /* 0x000fe200000e0699 */
[----:B------:R-:W-:-:S04]  /*7bd0*/  ISETP.NE.AND P0, PT, R124, RZ, PT ;  /* 0x000000ff7c00720c */ /* 0x000fc80003f05270 */
[----:B------:R0:W-:Y:S01]  /*7be0*/  @!P6 STG.E.U8 desc[UR38][R108.64+0x19], R111 ;  /* 0x0000196f6c00e986 */ /* 0x0001e2000c101126 */
[----:B------:R-:W-:-:S05]  /*7bf0*/  IADD3 R104, P6, R155, R178, RZ ;  /* 0x000000b29b687210 */ /* 0x000fca0007fde0ff */
[----:B------:R-:W-:Y:S01]  /*7c00*/  IMAD.X R105, R179, 0x1, R152, P6 ;  /* 0x00000001b3697824 */ /* 0x000fe200030e0698 */
[----:B------:R-:W-:-:S13]  /*7c10*/  ISETP.LT.OR P6, PT, R3, 0x11, !P0 ;  /* 0x000000110300780c */ /* 0x000fda00047c1670 */
[----:B------:R-:W-:-:S05]  /*7c20*/  @!P6 IMAD R113, R96, R149, RZ ;  /* 0x000000956071e224 */ /* 0x000fca00078e02ff */
[----:B------:R-:W-:Y:S01]  /*7c30*/  @!P6 STG.E.U8 desc[UR38][R104.64+0x10], R113 ;  /* 0x000010716800e986 */ /* 0x000fe2000c101126 */
[----:B------:R-:W-:-:S13]  /*7c40*/  ISETP.LT.OR P6, PT, R3, 0x12, !P0 ;  /* 0x000000120300780c */ /* 0x000fda00047c1670 */
[----:B------:R-:W-:-:S05]  /*7c50*/  @!P6 IMAD R19, R97, R149, RZ ;  /* 0x000000956113e224 */ /* 0x000fca00078e02ff */
[----:B------:R1:W-:Y:S01]  /*7c60*/  @!P6 STG.E.U8 desc[UR38][R104.64+0x11], R19 ;  /* 0x000011136800e986 */ /* 0x0003e2000c101126 */
[----:B------:R-:W-:-:S05]  /*7c70*/  @!P5 IADD3 R96, P6, R156, R104, RZ ;  /* 0x000000689c60d210 */ /* 0x000fca0007fde0ff */
[----:B------:R-:W-:Y:S01]  /*7c80*/  @!P5 IMAD.X R97, R153, 0x1, R105, P6 ;  /* 0x000000019961d824 */ /* 0x000fe200030e0669 */
[----:B------:R-:W-:-:S04]  /*7c90*/  LOP3.LUT P6, RZ, R161, 0x4, RZ, 0xc0, !PT ;  /* 0x00000004a1ff7812 */ /* 0x000fc800078cc0ff */
[----:B------:R2:W-:Y:S01]  /*7ca0*/  @!P5 STG.E.U8 desc[UR38][R96.64+0x10], R107 ;  /* 0x0000106b6000d986 */ /* 0x0005e2000c101126 */
[----:B------:R-:W-:-:S08]  /*7cb0*/  LOP3.LUT P5, RZ, R161, 0x8, RZ, 0xc0, !PT ;  /* 0x00000008a1ff7812 */ /* 0x000fd000078ac0ff */
[----:B------:R-:W-:-:S05]  /*7cc0*/  @!P6 IMAD R103, R103, R149, RZ ;  /* 0x000000956767e224 */ /* 0x000fca00078e02ff */
        /* <DEDUP_REMOVED lines=8> */
[----:B------:R-:W-:-:S13]  /*7d50*/  LOP3.LUT P5, RZ, R161, 0x10, RZ, 0xc0, !PT ;  /* 0x00000010a1ff7812 */ /* 0x000fda00078ac0ff */
[----:B-1----:R-:W-:-:S05]  /*7d60*/  @!P5 IMAD R19, R102, R149, RZ ;  /* 0x000000956613d224 */ /* 0x002fca00078e02ff */
[----:B------:R0:W-:Y:S01]  /*7d70*/  @!P5 STG.E.U8 desc[UR38][R174.64+0x18], R19 ;  /* 0x00001813ae00d986 */ /* 0x0001e2000c101126 */
[----:B------:R-:W-:-:S03]  /*7d80*/  ISETP.LT.OR P5, PT, R3, 0x21, !P4 ;  /* 0x000000210300780c */ /* 0x000fc600067a1670 */
[----:B------:R-:W-:Y:S10]  /*7d90*/  @!P6 STG.E.U8 desc[UR38][R172.64+0x19], R103 ;  /* 0x00001967ac00e986 */ /* 0x000ff4000c101126 */
[----:B--2---:R-:W-:-:S05]  /*7da0*/  @!P5 IMAD R97, R88, R149, RZ ;  /* 0x000000955861d224 */ /* 0x004fca00078e02ff */
[----:B------:R-:W-:Y:S01]  /*7db0*/  @!P5 STG.E.U8 desc[UR38][R12.64+0x20], R97 ;  /* 0x000020610c00d986 */ /* 0x000fe2000c101126 */
[----:B------:R-:W-:-:S13]  /*7dc0*/  ISETP.LT.OR P5, PT, R3, 0x22, !P4 ;  /* 0x000000220300780c */ /* 0x000fda00067a1670 */
[----:B------:R-:W-:-:S05]  /*7dd0*/  @!P5 IMAD R89, R89, R149, RZ ;  /* 0x000000955959d224 */ /* 0x000fca00078e02ff */
[----:B------:R1:W-:Y:S01]  /*7de0*/  @!P5 STG.E.U8 desc[UR38][R12.64+0x21], R89 ;  /* 0x000021590c00d986 */ /* 0x0003e2000c101126 */
[----:B------:R-:W-:-:S13]  /*7df0*/  ISETP.LT.OR P5, PT, R3, 0x21, !P3 ;  /* 0x000000210300780c */ /* 0x000fda0005fa1670 */
[----:B---3--:R-:W-:-:S05]  /*7e00*/  @!P5 IMAD R99, R90, R149, RZ ;  /* 0x000000955a63d224 */ /* 0x008fca00078e02ff */
        /* <DEDUP_REMOVED lines=8> */
[----:B------:R-:W-:Y:S02]  /*7e90*/  ISETP.LT.OR P5, PT, R3, 0x2a, !P4 ;  /* 0x0000002a0300780c */ /* 0x000fe400067a1670 */
[----:B------:R-:W-:-:S11]  /*7ea0*/  LOP3.LUT P4, RZ, R161, 0x200, RZ, 0xc0, !PT ;  /* 0x00000200a1ff7812 */ /* 0x000fd6000788c0ff */
        /* <DEDUP_REMOVED lines=9> */
[----:B0-----:R-:W-:Y:S02]  /*7f40*/  @!P5 IMAD R19, R80, R149, RZ ;  /* 0x000000955013d224 */ /* 0x001fe400078e02ff */
[----:B------:R-:W-:Y:S02]  /*7f50*/  @!P5 IMAD.MOV.U32 R88, RZ, RZ, R178 ;  /* 0x000000ffff58d224 */ /* 0x000fe400078e00b2 */
[----:B-1----:R-:W-:-:S05]  /*7f60*/  @!P5 IMAD.MOV.U32 R89, RZ, RZ, R179 ;  /* 0x000000ffff59d224 */ /* 0x002fca00078e00b3 */
[----:B------:R0:W-:Y:S01]  /*7f70*/  @!P5 STG.E.U8 desc[UR38][R88.64+0x20], R19 ;  /* 0x000020135800d986 */ /* 0x0001e2000c101126 */
[----:B------:R-:W-:-:S13]  /*7f80*/  ISETP.LT.OR P5, PT, R3, 0x22, !P2 ;  /* 0x000000220300780c */ /* 0x000fda00057a1670 */
[----:B------:R-:W-:Y:S02]  /*7f90*/  @!P5 IMAD R93, R81, R149, RZ ;  /* 0x00000095515dd224 */ /* 0x000fe400078e02ff */
[----:B------:R-:W-:Y:S02]  /*7fa0*/  @!P5 IMAD.MOV.U32 R80, RZ, RZ, R178 ;  /* 0x000000ffff50d224 */ /* 0x000fe400078e00b2 */
[----:B------:R-:W-:-:S05]  /*7fb0*/  @!P5 IMAD.MOV.U32 R81, RZ, RZ, R179 ;  /* 0x000000ffff51d224 */ /* 0x000fca00078e00b3 */
[----:B------:R1:W-:Y:S01]  /*7fc0*/  @!P5 STG.E.U8 desc[UR38][R80.64+0x21], R93 ;  /* 0x0000215d5000d986 */ /* 0x0003e2000c101126 */
[----:B------:R-:W-:-:S13]  /*7fd0*/  ISETP.LT.OR P5, PT, R3, 0x21, !P1 ;  /* 0x000000210300780c */ /* 0x000fda0004fa1670 */
[----:B------:R-:W-:Y:S01]  /*7fe0*/  @!P5 IADD3 R90, P6, R156, R178, RZ ;  /* 0x000000b29c5ad210 */ /* 0x000fe20007fde0ff */
[----:B--2---:R-:W-:-:S04]  /*7ff0*/  @!P5 IMAD R95, R82, R149, RZ ;  /* 0x00000095525fd224 */ /* 0x004fc800078e02ff */
[----:B------:R-:W-:-:S05]  /*8000*/  @!P5 IMAD.X R91, R179, 0x1, R153, P6 ;  /* 0x00000001b35bd824 */ /* 0x000fca00030e0699 */
[----:B------:R2:W-:Y:S01]  /*8010*/  @!P5 STG.E.U8 desc[UR38][R90.64+0x20], R95 ;  /* 0x0000205f5a00d986 */ /* 0x0005e2000c101126 */
[----:B------:R-:W-:-:S13]  /*8020*/  ISETP.LT.OR P5, PT, R3, 0x22, !P1 ;  /* 0x000000220300780c */ /* 0x000fda0004fa1670 */
[----:B0-----:R-:W-:Y:S01]  /*8030*/  @!P5 IADD3 R88, P6, R156, R178, RZ ;  /* 0x000000b29c58d210 */ /* 0x001fe20007fde0ff */
[----:B------:R-:W-:-:S04]  /*8040*/  @!P5 IMAD R19, R83, R149, RZ ;  /* 0x000000955313d224 */ /* 0x000fc800078e02ff */
[----:B------:R-:W-:-:S05]  /*8050*/  @!P5 IMAD.X R89, R179, 0x1, R153, P6 ;  /* 0x00000001b359d824 */ /* 0x000fca00030e0699 */
[----:B------:R-:W-:Y:S01]  /*8060*/  @!P5 STG.E.U8 desc[UR38][R88.64+0x21], R19 ;  /* 0x000021135800d986 */ /* 0x000fe2000c101126 */
[----:B------:R-:W-:-:S13]  /*8070*/  ISETP.LT.OR P5, PT, R3, 0x29, !P2 ;  /* 0x000000290300780c */ /* 0x000fda00057a1670 */
[----:B-1----:R-:W-:Y:S02]  /*8080*/  @!P5 IMAD R93, R84, R149, RZ ;  /* 0x00000095545dd224 */ /* 0x002fe400078e02ff */
[----:B------:R-:W-:Y:S02]  /*8090*/  @!P5 IMAD.MOV.U32 R80, RZ, RZ, R178 ;  /* 0x000000ffff50d224 */ /* 0x000fe400078e00b2 */
[----:B------:R-:W-:-:S05]  /*80a0*/  @!P5 IMAD.MOV.U32 R81, RZ, RZ, R179 ;  /* 0x000000ffff51d224 */ /* 0x000fca00078e00b3 */
[----:B------:R0:W-:Y:S01]  /*80b0*/  @!P5 STG.E.U8 desc[UR38][R80.64+0x28], R93 ;  /* 0x0000285d5000d986 */ /* 0x0001e2000c101126 */
[----:B------:R-:W-:-:S13]  /*80c0*/  ISETP.LT.OR P5, PT, R3, 0x2a, !P2 ;  /* 0x0000002a0300780c */ /* 0x000fda00057a1670 */
[----:B--2---:R-:W-:Y:S02]  /*80d0*/  @!P5 IMAD R91, R85, R149, RZ ;  /* 0x00000095555bd224 */ /* 0x004fe400078e02ff */
        /* <DEDUP_REMOVED lines=13> */
[----:B------:R-:W-:-:S04]  /*81b0*/  LOP3.LUT P6, RZ, R161, 0x40, RZ, 0xc0, !PT ;  /* 0x00000040a1ff7812 */ /* 0x000fc800078cc0ff */
[----:B------:R-:W-:Y:S01]  /*81c0*/  @!P5 STG.E.U8 desc[UR38][R84.64+0x29], R87 ;  /* 0x000029575400d986 */ /* 0x000fe2000c101126 */
[----:B------:R-:W-:-:S08]  /*81d0*/  ISETP.LT.OR P5, PT, R3, 0x21, !P0 ;  /* 0x000000210300780c */ /* 0x000fd000047a1670 */
[----:B------:R-:W-:-:S05]  /*81e0*/  @!P6 IMAD R79, R79, R149, RZ ;  /* 0x000000954f4fe224 */ /* 0x000fca00078e02ff */
[----:B------:R-:W-:-:S05]  /*81f0*/  @!P5 IMAD R81, R72, R149, RZ ;  /* 0x000000954851d224 */ /* 0x000fca00078e02ff */
[----:B------:R-:W-:Y:S01]  /*8200*/  @!P5 STG.E.U8 desc[UR38][R104.64+0x20], R81 ;  /* 0x000020516800d986 */ /* 0x000fe2000c101126 */
[----:B------:R-:W-:-:S13]  /*8210*/  ISETP.LT.OR P5, PT, R3, 0x22, !P0 ;  /* 0x000000220300780c */ /* 0x000fda00047a1670 */
[----:B------:R-:W-:-:S05]  /*8220*/  @!P5 IMAD R73, R73, R149, RZ ;  /* 0x000000954949d224 */ /* 0x000fca00078e02ff */
[----:B------:R0:W-:Y:S01]  /*8230*/  @!P5 STG.E.U8 desc[UR38][R104.64+0x21], R73 ;  /* 0x000021496800d986 */ /* 0x0001e2000c101126 */
[----:B------:R-:W-:-:S03]  /*8240*/  LOP3.LUT P5, RZ, R161, 0x100, RZ, 0xc0, !PT ;  /* 0x00000100a1ff7812 */ /* 0x000fc600078ac0ff */
[----:B------:R1:W-:Y:S01]  /*8250*/  @!P4 STG.E.U8 desc[UR38][R170.64+0x20], R19 ;  /* 0x00002013aa00c986 */ /* 0x0003e2000c101126 */
[----:B------:R-:W-:-:S09]  /*8260*/  ISETP.NE.AND P4, PT, R92, RZ, PT ;  /* 0x000000ff5c00720c */ /* 0x000fd20003f85270 */
        /* <DEDUP_REMOVED lines=8> */
[----:B------:R-:W-:-:S13]  /*82f0*/  LOP3.LUT P5, RZ, R161, 0x80, RZ, 0xc0, !PT ;  /* 0x00000080a1ff7812 */ /* 0x000fda00078ac0ff */
[----:B0-----:R-:W-:-:S05]  /*8300*/  @!P5 IMAD R73, R78, R149, RZ ;  /* 0x000000954e49d224 */ /* 0x001fca00078e02ff */
[----:B------:R-:W-:Y:S01]  /*8310*/  @!P5 STG.E.U8 desc[UR38][R166.64+0x28], R73 ;  /* 0x00002849a600d986 */ /* 0x000fe2000c101126 */
[----:B------:R-:W-:-:S03]  /*8320*/  ISETP.LT.OR P5, PT, R3, 0x31, !P4 ;  /* 0x000000310300780c */ /* 0x000fc600067a1670 */
[----:B------:R-:W-:Y:S10]  /*8330*/  @!P6 STG.E.U8 desc[UR38][R164.64+0x29], R79 ;  /* 0x0000294fa400e986 */ /* 0x000ff4000c101126 */
[----:B-1----:R-:W-:-:S05]  /*8340*/  @!P5 IMAD R19, R64, R149, RZ ;  /* 0x000000954013d224 */ /* 0x002fca00078e02ff */
[----:B------:R0:W-:Y:S01]  /*8350*/  @!P5 STG.E.U8 desc[UR38][R12.64+0x30], R19 ;  /* 0x000030130c00d986 */ /* 0x0001e2000c101126 */
[----:B------:R-:W-:-:S13]  /*8360*/  ISETP.LT.OR P5, PT, R3, 0x32, !P4 ;  /* 0x000000320300780c */ /* 0x000fda00067a1670 */
[----:B------:R-:W-:-:S05]  /*8370*/  @!P5 IMAD R65, R65, R149, RZ ;  /* 0x000000954141d224 */ /* 0x000fca00078e02ff */
[----:B------:R1:W-:Y:S01]  /*8380*/  @!P5 STG.E.U8 desc[UR38][R12.64+0x31], R65 ;  /* 0x000031410c00d986 */ /* 0x0003e2000c101126 */
[----:B------:R-:W-:-:S13]  /*8390*/  ISETP.LT.OR P5, PT, R3, 0x31, !P3 ;  /* 0x000000310300780c */ /* 0x000fda0005fa1670 */
[----:B--2---:R-:W-:-:S05]  /*83a0*/  @!P5 IMAD R75, R66, R149, RZ ;  /* 0x00000095424bd224 */ /* 0x004fca00078e02ff */
        /* <DEDUP_REMOVED lines=82> */
[----:B------:R0:W-:Y:S01]  /*88d0*/  @!P6 STG.E.U8 desc[UR38][R14.64+0x39], R55 ;  /* 0x000039370e00e986 */ /* 0x0001e2000c101126 */
[----:B------:R-:W-:-:S09]  /*88e0*/  LOP3.LUT P6, RZ, R161, 0x20, RZ, 0xc0, !PT ;  /* 0x00000020a1ff7812 */ /* 0x000fd200078cc0ff */
[----:B-1----:R-:W-:-:S04]  /*88f0*/  @!P5 IMAD R19, R40, R149, RZ ;  /* 0x000000952813d224 */ /* 0x002fc800078e02ff */
[----:B------:R-:W-:Y:S01]  /*8900*/  @!P6 IMAD R31, R31, R149, RZ ;  /* 0x000000951f1fe224 */ /* 0x000fe200078e02ff */
[----:B------:R1:W-:Y:S01]  /*8910*/  @!P5 STG.E.U8 desc[UR38][R12.64+0x40], R19 ;  /* 0x000040130c00d986 */ /* 0x0003e2000c101126 */
[----:B------:R-:W-:-:S13]  /*8920*/  ISETP.LT.OR P5, PT, R3, 0x42, !P4 ;  /* 0x000000420300780c */ /* 0x000fda00067a1670 */
[----:B------:R-:W-:-:S05]  /*8930*/  @!P5 IMAD R41, R41, R149, RZ ;  /* 0x000000952929d224 */ /* 0x000fca00078e02ff */
[----:B------:R-:W-:Y:S01]  /*8940*/  @!P5 STG.E.U8 desc[UR38][R12.64+0x41], R41 ;  /* 0x000041290c00d986 */ /* 0x000fe2000c101126 */
[----:B------:R-:W-:-:S13]  /*8950*/  ISETP.LT.OR P5, PT, R3, 0x41, !P3 ;  /* 0x000000410300780c */ /* 0x000fda0005fa1670 */
[----:B--2---:R-:W-:-:S05]  /*8960*/  @!P5 IMAD R23, R42, R149, RZ ;  /* 0x000000952a17d224 */ /* 0x004fca00078e02ff */
[----:B------:R-:W-:Y:S01]  /*8970*/  @!P5 STG.E.U8 desc[UR38][R180.64+0x40], R23 ;  /* 0x00004017b400d986 */ /* 0x000fe2000c101126 */
[----:B------:R-:W-:-:S13]  /*8980*/  ISETP.LT.OR P5, PT, R3, 0x42, !P3 ;  /* 0x000000420300780c */ /* 0x000fda0005fa1670 */
[----:B------:R-:W-:-:S05]  /*8990*/  @!P5 IMAD R43, R43, R149, RZ ;  /* 0x000000952b2bd224 */ /* 0x000fca00078e02ff */
[----:B------:R-:W-:Y:S01]  /*89a0*/  @!P5 STG.E.U8 desc[UR38][R180.64+0x41], R43 ;  /* 0x0000412bb400d986 */ /* 0x000fe2000c101126 */
[C---:B------:R-:W-:Y:S02]  /*89b0*/  ISETP.LT.OR P5, PT, R3.reuse, 0x49, !P4 ;  /* 0x000000490300780c */ /* 0x040fe400067a1670 */
[----:B------:R-:W-:-:S11]  /*89c0*/  ISETP.LT.OR P4, PT, R3, 0x4a, !P4 ;  /* 0x0000004a0300780c */ /* 0x000fd60006781670 */
[-C--:B0-----:R-:W-:Y:S02]  /*89d0*/  @!P5 IMAD R15, R44, R149.reuse, RZ ;  /* 0x000000952c0fd224 */ /* 0x081fe400078e02ff */
[----:B------:R-:W-:-:S03]  /*89e0*/  @!P4 IMAD R45, R45, R149, RZ ;  /* 0x000000952d2dc224 */ /* 0x000fc600078e02ff */
[----:B------:R-:W-:Y:S01]  /*89f0*/  @!P5 STG.E.U8 desc[UR38][R12.64+0x48], R15 ;  /* 0x0000480f0c00d986 */ /* 0x000fe2000c101126 */
[----:B------:R-:W-:-:S03]  /*8a00*/  LOP3.LUT P5, RZ, R161, 0x400, RZ, 0xc0, !PT ;  /* 0x00000400a1ff7812 */ /* 0x000fc600078ac0ff */
[----:B------:R0:W-:Y:S01]  /*8a10*/  @!P4 STG.E.U8 desc[UR38][R12.64+0x49], R45 ;  /* 0x0000492d0c00c986 */ /* 0x0001e2000c101126 */
[C---:B------:R-:W-:Y:S02]  /*8a20*/  ISETP.LT.OR P4, PT, R3.reuse, 0x49, !P3 ;  /* 0x000000490300780c */ /* 0x040fe40005f81670 */
[----:B------:R-:W-:-:S11]  /*8a30*/  ISETP.LT.OR P3, PT, R3, 0x4a, !P3 ;  /* 0x0000004a0300780c */ /* 0x000fd60005f61670 */
[-C--:B-1----:R-:W-:Y:S02]  /*8a40*/  @!P4 IMAD R19, R46, R149.reuse, RZ ;  /* 0x000000952e13c224 */ /* 0x082fe400078e02ff */
[----:B------:R-:W-:-:S03]  /*8a50*/  @!P3 IMAD R47, R47, R149, RZ ;  /* 0x000000952f2fb224 */ /* 0x000fc600078e02ff */
[----:B------:R-:W-:Y:S04]  /*8a60*/  @!P4 STG.E.U8 desc[UR38][R180.64+0x48], R19 ;  /* 0x00004813b400c986 */ /* 0x000fe8000c101126 */
[----:B------:R-:W-:Y:S01]  /*8a70*/  @!P3 STG.E.U8 desc[UR38][R180.64+0x49], R47 ;  /* 0x0000492fb400b986 */ /* 0x000fe2000c101126 */
[----:B------:R-:W-:-:S13]  /*8a80*/  ISETP.LT.OR P3, PT, R3, 0x41, !P2 ;  /* 0x000000410300780c */ /* 0x000fda0005761670 */
[----:B------:R-:W-:Y:S02]  /*8a90*/  @!P3 IMAD R21, R32, R149, RZ ;  /* 0x000000952015b224 */ /* 0x000fe400078e02ff */
[----:B0-----:R-:W-:Y:S02]  /*8aa0*/  @!P3 IMAD.MOV.U32 R12, RZ, RZ, R178 ;  /* 0x000000ffff0cb224 */ /* 0x001fe400078e00b2 */
        /* <DEDUP_REMOVED lines=11> */
[----:B------:R-:W-:Y:S01]  /*8b60*/  @!P3 STG.E.U8 desc[UR38][R14.64+0x40], R19 ;  /* 0x000040130e00b986 */ /* 0x000fe2000c101126 */
[----:B------:R-:W-:-:S13]  /*8b70*/  ISETP.LT.OR P3, PT, R3, 0x42, !P1 ;  /* 0x000000420300780c */ /* 0x000fda0004f61670 */
[----:B------:R-:W-:Y:S01]  /*8b80*/  @!P3 IADD3 R20, P4, R156, R178, RZ ;  /* 0x000000b29c14b210 */ /* 0x000fe20007f9e0ff */
[----:B------:R-:W-:-:S04]  /*8b90*/  @!P3 IMAD R35, R35, R149, RZ ;  /* 0x000000952323b224 */ /* 0x000fc800078e02ff */
[----:B------:R-:W-:Y:S01]  /*8ba0*/  @!P3 IMAD.X R21, R179, 0x1, R153, P4 ;  /* 0x00000001b315b824 */ /* 0x000fe200020e0699 */
[----:B------:R-:W-:-:S04]  /*8bb0*/  LOP3.LUT P4, RZ, R161, 0x8000, RZ, 0xc0, !PT ;  /* 0x00008000a1ff7812 */ /* 0x000fc8000788c0ff */
[----:B------:R-:W-:Y:S01]  /*8bc0*/  @!P3 STG.E.U8 desc[UR38][R20.64+0x41], R35 ;  /* 0x000041231400b986 */ /* 0x000fe2000c101126 */
[C---:B------:R-:W-:Y:S02]  /*8bd0*/  ISETP.LT.OR P3, PT, R3.reuse, 0x49, !P2 ;  /* 0x000000490300780c */ /* 0x040fe40005761670 */
[----:B------:R-:W-:-:S06]  /*8be0*/  ISETP.LT.OR P2, PT, R3, 0x4a, !P2 ;  /* 0x0000004a0300780c */ /* 0x000fcc0005741670 */
[----:B------:R-:W-:-:S05]  /*8bf0*/  @!P4 IMAD R27, R27, R149, RZ ;  /* 0x000000951b1bc224 */ /* 0x000fca00078e02ff */
[-C--:B------:R-:W-:Y:S02]  /*8c00*/  @!P3 IMAD R23, R36, R149.reuse, RZ ;  /* 0x000000952417b224 */ /* 0x080fe400078e02ff */
[----:B0-----:R-:W-:Y:S02]  /*8c10*/  @!P3 IMAD.MOV.U32 R12, RZ, RZ, R178 ;  /* 0x000000ffff0cb224 */ /* 0x001fe400078e00b2 */
[----:B------:R-:W-:Y:S02]  /*8c20*/  @!P3 IMAD.MOV.U32 R13, RZ, RZ, R179 ;  /* 0x000000ffff0db224 */ /* 0x000fe400078e00b3 */
[----:B------:R-:W-:-:S03]  /*8c30*/  @!P2 IMAD R37, R37, R149, RZ ;  /* 0x000000952525a224 */ /* 0x000fc600078e02ff */
[----:B------:R0:W-:Y:S02]  /*8c40*/  @!P3 STG.E.U8 desc[UR38][R12.64+0x48], R23 ;  /* 0x000048170c00b986 */ /* 0x0001e4000c101126 */
[----:B0-----:R-:W-:Y:S02]  /*8c50*/  @!P2 IMAD.MOV.U32 R12, RZ, RZ, R178 ;  /* 0x000000ffff0ca224 */ /* 0x001fe400078e00b2 */
[----:B------:R-:W-:-:S05]  /*8c60*/  @!P2 IMAD.MOV.U32 R13, RZ, RZ, R179 ;  /* 0x000000ffff0da224 */ /* 0x000fca00078e00b3 */
[----:B------:R-:W-:Y:S01]  /*8c70*/  @!P2 STG.E.U8 desc[UR38][R12.64+0x49], R37 ;  /* 0x000049250c00a986 */ /* 0x000fe2000c101126 */
[C---:B------:R-:W-:Y:S02]  /*8c80*/  ISETP.LT.OR P2, PT, R3.reuse, 0x49, !P1 ;  /* 0x000000490300780c */ /* 0x040fe40004f41670 */
[----:B------:R-:W-:-:S11]  /*8c90*/  ISETP.LT.OR P1, PT, R3, 0x4a, !P1 ;  /* 0x0000004a0300780c */ /* 0x000fd60004f21670 */
[----:B------:R-:W-:Y:S01]  /*8ca0*/  @!P2 IADD3 R14, P3, R156, R178, RZ ;  /* 0x000000b29c0ea210 */ /* 0x000fe20007f7e0ff */
[-C--:B------:R-:W-:Y:S02]  /*8cb0*/  @!P2 IMAD R19, R38, R149.reuse, RZ ;  /* 0x000000952613a224 */ /* 0x080fe400078e02ff */
[----:B------:R-:W-:Y:S02]  /*8cc0*/  @!P1 IMAD R39, R39, R149, RZ ;  /* 0x0000009527279224 */ /* 0x000fe400078e02ff */
[----:B------:R-:W-:Y:S01]  /*8cd0*/  @!P2 IMAD.X R15, R179, 0x1, R153, P3 ;  /* 0x00000001b30fa824 */ /* 0x000fe200018e0699 */
[----:B------:R-:W-:-:S04]  /*8ce0*/  LOP3.LUT P3, RZ, R161, 0x10000, RZ, 0xc0, !PT ;  /* 0x00010000a1ff7812 */ /* 0x000fc8000786c0ff */
[----:B------:R0:W-:Y:S01]  /*8cf0*/  @!P2 STG.E.U8 desc[UR38][R14.64+0x48], R19 ;  /* 0x000048130e00a986 */ /* 0x0001e2000c101126 */
[----:B------:R-:W-:-:S05]  /*8d00*/  @!P1 IADD3 R178, P2, R156, R178, RZ ;  /* 0x000000b29cb29210 */ /* 0x000fca0007f5e0ff */
[----:B------:R-:W-:-:S05]  /*8d10*/  @!P1 IMAD.X R179, R179, 0x1, R153, P2 ;  /* 0x00000001b3b39824 */ /* 0x000fca00010e0699 */
[----:B------:R1:W-:Y:S01]  /*8d20*/  @!P1 STG.E.U8 desc[UR38][R178.64+0x49], R39 ;  /* 0x00004927b2009986 */ /* 0x0003e2000c101126 */
[----:B------:R-:W-:Y:S01]  /*8d30*/  ISETP.LT.OR P1, PT, R3, 0x41, !P0 ;  /* 0x000000410300780c */ /* 0x000fe20004721670 */
[----:B0-----:R-:W-:-:S12]  /*8d40*/  @!P5 IMAD R19, R30, R149, RZ ;  /* 0x000000951e13d224 */ /* 0x001fd800078e02ff */
[----:B------:R-:W-:-:S05]  /*8d50*/  @!P1 IMAD R13, R24, R149, RZ ;  /* 0x00000095180d9224 */ /* 0x000fca00078e02ff */
[----:B------:R1:W-:Y:S01]  /*8d60*/  @!P1 STG.E.U8 desc[UR38][R104.64+0x40], R13 ;  /* 0x0000400d68009986 */ /* 0x0003e2000c101126 */
[----:B------:R-:W-:-:S13]  /*8d70*/  ISETP.LT.OR P1, PT, R3, 0x42, !P0 ;  /* 0x000000420300780c */ /* 0x000fda0004721670 */
[----:B------:R-:W-:-:S05]  /*8d80*/  @!P1 IMAD R25, R25, R149, RZ ;  /* 0x0000009519199224 */ /* 0x000fca00078e02ff */
[----:B------:R1:W-:Y:S01]  /*8d90*/  @!P1 STG.E.U8 desc[UR38][R104.64+0x41], R25 ;  /* 0x0000411968009986 */ /* 0x0003e2000c101126 */
[C---:B------:R-:W-:Y:S02]  /*8da0*/  ISETP.LT.OR P1, PT, R3.reuse, 0x49, !P0 ;  /* 0x000000490300780c */ /* 0x040fe40004721670 */
[----:B------:R-:W-:Y:S01]  /*8db0*/  ISETP.LT.OR P0, PT, R3, 0x4a, !P0 ;  /* 0x0000004a0300780c */ /* 0x000fe20004701670 */
[----:B------:R-:W-:-:S05]  /*8dc0*/  @!P3 IMAD R3, R26, R149, RZ ;  /* 0x000000951a03b224 */ /* 0x000fca00078e02ff */
[----:B------:R1:W-:Y:S04]  /*8dd0*/  @!P3 STG.E.U8 desc[UR38][R4.64+0x40], R3 ;  /* 0x000040030400b986 */ /* 0x0003e8000c101126 */
[----:B------:R1:W-:Y:S01]  /*8de0*/  @!P4 STG.E.U8 desc[UR38][R10.64+0x41], R27 ;  /* 0x0000411b0a00c986 */ /* 0x0003e2000c101126 */
[-C--:B------:R-:W-:Y:S02]  /*8df0*/  @!P1 IMAD R15, R28, R149.reuse, RZ ;  /* 0x000000951c0f9224 */ /* 0x080fe400078e02ff */
[----:B------:R-:W-:-:S03]  /*8e00*/  @!P0 IMAD R29, R29, R149, RZ ;  /* 0x000000951d1d8224 */ /* 0x000fc600078e02ff */
[----:B------:R1:W-:Y:S04]  /*8e10*/  @!P1 STG.E.U8 desc[UR38][R104.64+0x48], R15 ;  /* 0x0000480f68009986 */ /* 0x0003e8000c101126 */
[----:B------:R1:W-:Y:S04]  /*8e20*/  @!P0 STG.E.U8 desc[UR38][R104.64+0x49], R29 ;  /* 0x0000491d68008986 */ /* 0x0003e8000c101126 */
[----:B------:R1:W-:Y:S04]  /*8e30*/  @!P5 STG.E.U8 desc[UR38][R8.64+0x48], R19 ;  /* 0x000048130800d986 */ /* 0x0003e8000c101126 */
[----:B------:R1:W-:Y:S02]  /*8e40*/  @!P6 STG.E.U8 desc[UR38][R6.64+0x49], R31 ;  /* 0x0000491f0600e986 */ /* 0x0003e4000c101126 */
.L_x_59:
[----:B------:R-:W-:Y:S05]  /*8e50*/  BSYNC B0 ;  /* 0x0000000000007941 */ /* 0x000fea0003800000 */
.L_x_35:
[----:B------:R-:W-:Y:S01]  /*8e60*/  IADD3 R16, P0, R16, UR36, RZ ;  /* 0x0000002410107c10 */ /* 0x000fe2000ff1e0ff */
[----:B------:R-:W-:Y:S01]  /*8e70*/  ULDC.64 UR4, c[0x0][0x650] ;  /* 0x0001940000047ab9 */ /* 0x000fe20000000a00 */
[----:B-1----:R-:W-:Y:S01]  /*8e80*/  PRMT R3, RZ, 0x7610, R3 ;  /* 0x00007610ff037816 */ /* 0x002fe20000000003 */
[----:B------:R-:W-:Y:S01]  /*8e90*/  IMAD.MOV.U32 R22, RZ, RZ, -0x1 ;  /* 0xffffffffff167424 */ /* 0x000fe200078e00ff */
[----:B------:R-:W-:Y:S01]  /*8ea0*/  IADD3.X R17, R17, UR42, RZ, P0, !PT ;  /* 0x0000002a11117c10 */ /* 0x000fe200087fe4ff */
[----:B------:R-:W-:Y:S01]  /*8eb0*/  IMAD.MOV.U32 R19, RZ, RZ, -0x1 ;  /* 0xffffffffff137424 */ /* 0x000fe200078e00ff */
[----:B------:R-:W-:-:S04]  /*8ec0*/  ISETP.GE.U32.AND P0, PT, R16, UR4, PT ;  /* 0x0000000410007c0c */ /* 0x000fc8000bf06070 */
[----:B------:R-:W-:-:S13]  /*8ed0*/  ISETP.GE.U32.AND.EX P0, PT, R17, UR5, PT, P0 ;  /* 0x0000000511007c0c */ /* 0x000fda000bf06100 */
[----:B------:R-:W-:Y:S05]  /*8ee0*/  @P0 BRA `(.L_x_60) ;  /* 0x0000000400640947 */ /* 0x000fea0003800000 */
[----:B------:R-:W1:Y:S01]  /*8ef0*/  S2R R12, SR_CTAID.X ;  /* 0x00000000000c7919 */ /* 0x000e620000002500 */
[----:B------:R-:W2:Y:S01]  /*8f00*/  LDC.64 R10, c[0x0][0x628] ;  /* 0x00018a00ff0a7b82 */ /* 0x000ea20000000a00 */
[----:B------:R-:W-:Y:S01]  /*8f10*/  ULDC UR4, c[0x0][0x150] ;  /* 0x0000540000047ab9 */ /* 0x000fe20000000800 */
[----:B------:R-:W-:Y:S01]  /*8f20*/  IMAD.MOV.U32 R8, RZ, RZ, R16 ;  /* 0x000000ffff087224 */ /* 0x000fe200078e0010 */
[----:B------:R-:W3:Y:S01]  /*8f30*/  S2R R22, SR_CTAID.Y ;  /* 0x0000000000167919 */ /* 0x000ee20000002600 */
[----:B------:R-:W-:-:S04]  /*8f40*/  IMAD.MOV.U32 R9, RZ, RZ, R17 ;  /* 0x000000ffff097224 */ /* 0x000fc800078e0011 */
[----:B------:R-:W4:Y:S08]  /*8f50*/  LDC R21, c[0x0][0x144] ;  /* 0x00005100ff157b82 */ /* 0x000f300000000800 */
[----:B------:R-:W0:Y:S08]  /*8f60*/  LDC R0, c[0x0][0x630] ;  /* 0x00018c00ff007b82 */ /* 0x000e300000000800 */
[----:B------:R-:W0:Y:S01]  /*8f70*/  LDC.64 R14, c[0x0][0x620] ;  /* 0x00018800ff0e7b82 */ /* 0x000e220000000a00 */
[----:B--2---:R-:W-:-:S04]  /*8f80*/  ISETP.NE.U32.AND P0, PT, R10, RZ, PT ;  /* 0x000000ff0a00720c */ /* 0x004fc80003f05070 */
[----:B------:R-:W-:Y:S02]  /*8f90*/  ISETP.NE.AND.EX P0, PT, R11, RZ, PT, P0 ;  /* 0x000000ff0b00720c */ /* 0x000fe40003f05300 */
[----:B-1----:R-:W-:-:S05]  /*8fa0*/  I2FP.F32.U32 R3, R12 ;  /* 0x0000000c00037245 */ /* 0x002fca0000201000 */
[----:B------:R-:W-:-:S04]  /*8fb0*/  FMUL R3, R3, UR4 ;  /* 0x0000000403037c20 */ /* 0x000fc80008400000 */
[----:B------:R1:W2:Y:S02]  /*8fc0*/  F2I.U32.TRUNC.NTZ R20, R3 ;  /* 0x0000000300147305 */ /* 0x0002a4000020f000 */
[----:B---34-:R-:W-:Y:S05]  /*8fd0*/  @!P0 BRA `(.L_x_61) ;  /* 0x0000000000288947 */ /* 0x018fea0003800000 */
[----:B-1----:R-:W1:Y:S02]  /*8fe0*/  LDC R3, c[0x0][0x634] ;  /* 0x00018d00ff037b82 */ /* 0x002e640000000800 */
[----:B-1----:R-:W-:-:S05]  /*8ff0*/  IADD3 R3, P0, R16, R3, RZ ;  /* 0x0000000310037210 */ /* 0x002fca0007f1e0ff */
[----:B------:R-:W-:-:S04]  /*9000*/  IMAD.X R13, RZ, RZ, R17, P0 ;  /* 0x000000ffff0d7224 */ /* 0x000fc800000e0611 */
[----:B0-----:R-:W-:-:S04]  /*9010*/  IMAD.WIDE.U32 R4, R13, R10, RZ ;  /* 0x0000000a0d047225 */ /* 0x001fc800078e00ff */
[----:B------:R-:W-:-:S04]  /*9020*/  IMAD.WIDE.U32 R6, P0, R3, R11, R4 ;  /* 0x0000000b03067225 */ /* 0x000fc80007800004 */
[----:B------:R-:W-:-:S04]  /*9030*/  IMAD.WIDE.U32 R4, R3, R10, RZ ;  /* 0x0000000a03047225 */ /* 0x000fc800078e00ff */
[----:B------:R-:W-:Y:S01]  /*9040*/  IMAD.X R9, RZ, RZ, RZ, P0 ;  /* 0x000000ffff097224 */ /* 0x000fe200000e06ff */
[----:B------:R-:W-:Y:S01]  /*9050*/  IADD3 RZ, P0, R5, R6, RZ ;  /* 0x0000000605ff7210 */ /* 0x000fe20007f1e0ff */
[----:B------:R-:W-:-:S04]  /*9060*/  IMAD.MOV.U32 R8, RZ, RZ, R7 ;  /* 0x000000ffff087224 */ /* 0x000fc800078e0007 */
[----:B------:R-:W-:-:S08]  /*9070*/  IMAD.WIDE.U32.X R8, R13, R11, R8, P0 ;  /* 0x0000000b0d087225 */ /* 0x000fd000000e0408 */
.L_x_61:
[----:B------:R-:W3:Y:S01]  /*9080*/  LDC.64 R26, c[0x0][0x640] ;  /* 0x00019000ff1a7b82 */ /* 0x000ee20000000a00 */
[-CC-:B0-----:R-:W-:Y:S01]  /*9090*/  SHF.R.U64 R19, R8, R0.reuse, R9.reuse ;  /* 0x0000000008137219 */ /* 0x181fe20000001209 */
[----:B--2---:R-:W-:Y:S01]  /*90a0*/  IMAD.MOV R20, RZ, RZ, -R20 ;  /* 0x000000ffff147224 */ /* 0x004fe200078e0a14 */
[----:B------:R-:W-:Y:S01]  /*90b0*/  SHF.R.U32.HI R0, RZ, R0, R9 ;  /* 0x00000000ff007219 */ /* 0x000fe20000011609 */
[----:B------:R-:W-:Y:S01]  /*90c0*/  ULDC UR4, c[0x0][0x154] ;  /* 0x0000550000047ab9 */ /* 0x000fe20000000800 */
[----:B-1----:R-:W-:Y:S01]  /*90d0*/  IADD3 R3, P0, RZ, -R19, RZ ;  /* 0x80000013ff037210 */ /* 0x002fe20007f1e0ff */
[----:B------:R-:W-:Y:S02]  /*90e0*/  IMAD R21, R21, R20, R12 ;  /* 0x0000001415157224 */ /* 0x000fe400078e020c */
[----:B------:R-:W0:Y:S01]  /*90f0*/  LDC R6, c[0x0][0x618] ;  /* 0x00018600ff067b82 */ /* 0x000e220000000800 */
[----:B------:R-:W-:Y:S02]  /*9100*/  IMAD.MOV.U32 R7, RZ, RZ, 0x1 ;  /* 0x00000001ff077424 */ /* 0x000fe400078e00ff */
[----:B------:R-:W-:-:S04]  /*9110*/  IMAD.X R5, RZ, RZ, ~R0, P0 ;  /* 0x000000ffff057224 */ /* 0x000fc800000e0e00 */
[-C--:B------:R-:W-:Y:S01]  /*9120*/  IMAD R0, R5, R14.reuse, RZ ;  /* 0x0000000e05007224 */ /* 0x080fe200078e02ff */
[----:B------:R-:W1:Y:S01]  /*9130*/  LDC R8, c[0x0][0x608] ;  /* 0x00018200ff087b82 */ /* 0x000e620000000800 */
[----:B------:R-:W-:-:S04]  /*9140*/  IMAD.WIDE.U32 R4, R3, R14, R16 ;  /* 0x0000000e03047225 */ /* 0x000fc800078e0010 */
[----:B------:R-:W-:Y:S01]  /*9150*/  IMAD R3, R3, R15, R0 ;  /* 0x0000000f03037224 */ /* 0x000fe200078e0200 */
[----:B------:R-:W-:Y:S02]  /*9160*/  I2FP.F32.U32 R0, R22 ;  /* 0x0000001600007245 */ /* 0x000fe40000201000 */
[----:B------:R-:W2:Y:S01]  /*9170*/  LDC R24, c[0x0][0x658] ;  /* 0x00019600ff187b82 */ /* 0x000ea20000000800 */
[----:B------:R-:W-:Y:S01]  /*9180*/  IMAD.IADD R3, R5, 0x1, R3 ;  /* 0x0000000105037824 */ /* 0x000fe200078e0203 */
[----:B---3--:R-:W-:Y:S01]  /*9190*/  ISETP.NE.U32.AND P0, PT, R26, RZ, PT ;  /* 0x000000ff1a00720c */ /* 0x008fe20003f05070 */
[----:B------:R-:W-:Y:S01]  /*91a0*/  FMUL R0, R0, UR4 ;  /* 0x0000000400007c20 */ /* 0x000fe20008400000 */
[----:B------:R-:W-:Y:S02]  /*91b0*/  IMAD.MOV.U32 R5, RZ, RZ, -0x1 ;  /* 0xffffffffff057424 */ /* 0x000fe400078e00ff */
[----:B------:R-:W-:Y:S01]  /*91c0*/  ISETP.NE.AND.EX P0, PT, R27, RZ, PT, P0 ;  /* 0x000000ff1b00720c */ /* 0x000fe20003f05300 */
[----:B------:R3:W4:Y:S01]  /*91d0*/  F2I.U32.TRUNC.NTZ R13, R0 ;  /* 0x00000000000d7305 */ /* 0x000722000020f000 */
[----:B------:R-:W3:Y:S01]  /*91e0*/  LDC R15, c[0x0][0x148] ;  /* 0x00005200ff0f7b82 */ /* 0x000ee20000000800 */
[----:B0-----:R-:W-:-:S02]  /*91f0*/  SHF.R.U64 R12, R4, R6, R3 ;  /* 0x00000006040c7219 */ /* 0x001fc40000001203 */
[----:B------:R-:W-:-:S05]  /*9200*/  SHF.R.U32.HI R3, RZ, R6, R3 ;  /* 0x00000006ff037219 */ /* 0x000fca0000011603 */
[----:B------:R-:W0:Y:S01]  /*9210*/  LDC R20, c[0x0][0x600] ;  /* 0x00018000ff147b82 */ /* 0x000e220000000800 */
[-CC-:B-1----:R-:W-:Y:S02]  /*9220*/  SHF.R.U64 R10, R12, R8.reuse, R3.reuse ;  /* 0x000000080c0a7219 */ /* 0x182fe40000001203 */
[----:B------:R-:W-:-:S05]  /*9230*/  SHF.R.U32.HI R3, RZ, R8, R3 ;  /* 0x00000008ff037219 */ /* 0x000fca0000011603 */
[----:B------:R-:W1:Y:S01]  /*9240*/  LDC R25, c[0x0][0x648] ;  /* 0x00019200ff197b82 */ /* 0x000e620000000800 */
[-C--:B--2---:R-:W-:Y:S02]  /*9250*/  SHF.L.U32 R4, R5, R24.reuse, RZ ;  /* 0x0000001805047219 */ /* 0x084fe400000006ff */
[-CC-:B------:R-:W-:Y:S02]  /*9260*/  SHF.R.U64 R14, R10, R24.reuse, R3.reuse ;  /* 0x000000180a0e7219 */ /* 0x180fe40000001203 */
[----:B------:R-:W-:Y:S02]  /*9270*/  SHF.R.U32.HI R5, RZ, R24, R3 ;  /* 0x00000018ff057219 */ /* 0x000fe40000011603 */
[----:B------:R-:W-:Y:S01]  /*9280*/  LOP3.LUT R23, RZ, R4, RZ, 0x33, !PT ;  /* 0x00000004ff177212 */ /* 0x000fe200078e33ff */
[----:B------:R-:W2:Y:S01]  /*9290*/  LDC R28, c[0x0][0x638] ;  /* 0x00018e00ff1c7b82 */ /* 0x000ea20000000800 */
[----:B------:R-:W-:Y:S01]  /*92a0*/  SHF.L.U32 R24, R7, R24, RZ ;  /* 0x0000001807187219 */ /* 0x000fe200000006ff */
[----:B------:R-:W-:-:S06]  /*92b0*/  IMAD.MOV.U32 R4, RZ, RZ, R14 ;  /* 0x000000ffff047224 */ /* 0x000fcc00078e000e */
[----:B------:R-:W0:Y:S01]  /*92c0*/  LDC R29, c[0x0][0x610] ;  /* 0x00018400ff1d7b82 */ /* 0x000e220000000800 */
[----:B----4-:R-:W-:Y:S05]  /*92d0*/  @!P0 BRA `(.L_x_62) ;  /* 0x0000000000288947 */ /* 0x010fea0003800000 */
        /* <DEDUP_REMOVED lines=10> */
.L_x_62:
[----:B------:R-:W-:Y:S01]  /*9380*/  ISETP.NE.AND P0, PT, R2, 0x1, PT ;  /* 0x000000010200780c */ /* 0x000fe20003f05270 */
[----:B0-----:R-:W-:Y:S01]  /*9390*/  VIADD R7, R20, 0xffffffff ;  /* 0xffffffff14077836 */ /* 0x001fe20000000000 */
[----:B-1-3--:R-:W-:Y:S01]  /*93a0*/  SHF.R.U64 R0, R4, R25, R5 ;  /* 0x0000001904007219 */ /* 0x00afe20000001205 */
[----:B------:R-:W-:Y:S01]  /*93b0*/  IMAD.MOV R13, RZ, RZ, -R13 ;  /* 0x000000ffff0d7224 */ /* 0x000fe200078e0a0d */
[----:B------:R-:W-:Y:S01]  /*93c0*/  LOP3.LUT R5, R10, R23, RZ, 0xc0, !PT ;  /* 0x000000170a057212 */ /* 0x000fe200078ec0ff */
[----:B------:R-:W-:Y:S01]  /*93d0*/  IMAD.MOV.U32 R4, RZ, RZ, 0x1 ;  /* 0x00000001ff047424 */ /* 0x000fe200078e00ff */
[----:B------:R-:W-:Y:S01]  /*93e0*/  LOP3.LUT R12, R12, R7, RZ, 0xc0, !PT ;  /* 0x000000070c0c7212 */ /* 0x000fe200078ec0ff */
[----:B------:R-:W-:Y:S02]  /*93f0*/  IMAD.MOV R3, RZ, RZ, -R0 ;  /* 0x000000ffff037224 */ /* 0x000fe400078e0a00 */
[----:B------:R-:W-:Y:S02]  /*9400*/  IMAD R0, R24, R0, R5 ;  /* 0x0000000018007224 */ /* 0x000fe400078e0205 */
[----:B--2---:R-:W-:-:S02]  /*9410*/  IMAD R3, R3, R28, R14 ;  /* 0x0000001c03037224 */ /* 0x004fc400078e020e */
[----:B------:R-:W-:Y:S02]  /*9420*/  @P0 IMAD R21, R15, R13, R22 ;  /* 0x0000000d0f150224 */ /* 0x000fe400078e0216 */
[----:B------:R-:W-:Y:S01]  /*9430*/  IMAD R5, R3, R20, R12 ;  /* 0x0000001403057224 */ /* 0x000fe200078e020c */
[----:B------:R-:W-:Y:S01]  /*9440*/  PRMT R3, R4, 0x7610, R3 ;  /* 0x0000761004037816 */ /* 0x000fe20000000003 */
[----:B------:R-:W-:-:S05]  /*9450*/  IMAD R0, R0, R29, R21 ;  /* 0x0000001d00007224 */ /* 0x000fca00078e0215 */
[----:B------:R-:W-:Y:S02]  /*9460*/  SEL R22, R5, R0, !P0 ;  /* 0x0000000005167207 */ /* 0x000fe40004000000 */
[----:B------:R-:W-:-:S07]  /*9470*/  SEL R0, R0, R5, !P0 ;  /* 0x0000000500007207 */ /* 0x000fce0004000000 */
.L_x_60:
[----:B------:R-:W-:Y:S01]  /*9480*/  LOP3.LUT P0, RZ, R3, 0xff, RZ, 0xc0, !PT ;  /* 0x000000ff03ff7812 */ /* 0x000fe2000780c0ff */
[----:B------:R-:W-:-:S12]  /*9490*/  IMAD.MOV.U32 R23, RZ, RZ, R0 ;  /* 0x000000ffff177224 */ /* 0x000fd800078e0000 */
[----:B------:R-:W-:Y:S05]  /*94a0*/  @P0 BRA `(.L_x_63) ;  /* 0xffffff80004c0947 */ /* 0x000fea000383ffff */
[----:B------:R-:W-:Y:S05]  /*94b0*/  EXIT ;  /* 0x000000000000794d */ /* 0x000fea0003800000 */
.L_x_8:
        /* <DEDUP_REMOVED lines=26> */
.L_x_65:
[----:B------:R-:W0:Y:S01]  /*9660*/  LDC.64 R32, c[0x0][0x640] ;  /* 0x00019000ff207b82 */ /* 0x000e220000000a00 */
[-CC-:B------:R-:W-:Y:S01]  /*9670*/  SHF.R.U64 R22, R14, R8.reuse, R15.reuse ;  /* 0x000000080e167219 */ /* 0x180fe2000000120f */
[----:B------:R-:W-:Y:S01]  /*9680*/  IMAD.MOV.U32 R25, RZ, RZ, 0x1 ;  /* 0x00000001ff197424 */ /* 0x000fe200078e00ff */
[----:B------:R-:W-:Y:S02]  /*9690*/  SHF.R.U32.HI R7, RZ, R8, R15 ;  /* 0x00000008ff077219 */ /* 0x000fe4000001160f */
[----:B------:R-:W-:-:S03]  /*96a0*/  IADD3 R13, P0, RZ, -R22, RZ ;  /* 0x80000016ff0d7210 */ /* 0x000fc60007f1e0ff */
[----:B------:R-:W1:Y:S02]  /*96b0*/  LDC R12, c[0x0][0x618] ;  /* 0x00018600ff0c7b82 */ /* 0x000e640000000800 */
[----:B------:R-:W-:Y:S02]  /*96c0*/  IMAD.X R7, RZ, RZ, ~R7, P0 ;  /* 0x000000ffff077224 */ /* 0x000fe400000e0e07 */
[----:B------:R-:W-:-:S04]  /*96d0*/  IMAD.WIDE.U32 R10, R13, R26, R16 ;  /* 0x0000001a0d0a7225 */ /* 0x000fc800078e0010 */
[----:B------:R-:W2:Y:S01]  /*96e0*/  LDC R14, c[0x0][0x608] ;  /* 0x00018200ff0e7b82 */ /* 0x000ea20000000800 */
[----:B------:R-:W-:-:S04]  /*96f0*/  IMAD R8, R7, R26, RZ ;  /* 0x0000001a07087224 */ /* 0x000fc800078e02ff */
[----:B------:R-:W-:-:S03]  /*9700*/  IMAD R7, R13, R27, R8 ;  /* 0x0000001b0d077224 */ /* 0x000fc600078e0208 */
[----:B------:R-:W3:Y:S01]  /*9710*/  LDC R30, c[0x0][0x658] ;  /* 0x00019600ff1e7b82 */ /* 0x000ee20000000800 */
[----:B------:R-:W-:Y:S01]  /*9720*/  IMAD.IADD R7, R11, 0x1, R7 ;  /* 0x000000010b077824 */ /* 0x000fe200078e0207 */
[----:B0-----:R-:W-:Y:S01]  /*9730*/  ISETP.NE.U32.AND P0, PT, R32, RZ, PT ;  /* 0x000000ff2000720c */ /* 0x001fe20003f05070 */
[----:B------:R-:W-:-:S03]  /*9740*/  IMAD.MOV.U32 R11, RZ, RZ, -0x1 ;  /* 0xffffffffff0b7424 */ /* 0x000fc600078e00ff */
        /* <DEDUP_REMOVED lines=8> */
[-C--:B---3--:R-:W-:Y:S02]  /*97d0*/  SHF.L.U32 R10, R11, R30.reuse, RZ ;  /* 0x0000001e0b0a7219 */ /* 0x088fe400000006ff */
[--C-:B------:R-:W-:Y:S02]  /*97e0*/  SHF.R.U64 R28, R26, R30, R7.reuse ;  /* 0x0000001e1a1c7219 */ /* 0x100fe40000001207 */
[----:B------:R-:W-:Y:S02]  /*97f0*/  LOP3.LUT R27, RZ, R10, RZ, 0x33, !PT ;  /* 0x0000000aff1b7212 */ /* 0x000fe400078e33ff */
[----:B------:R-:W-:Y:S01]  /*9800*/  SHF.R.U32.HI R11, RZ, R30, R7 ;  /* 0x0000001eff0b7219 */ /* 0x000fe20000011607 */
[----:B------:R-:W3:Y:S01]  /*9810*/  LDC R29, c[0x0][0x610] ;  /* 0x00018400ff1d7b82 */ /* 0x000ee20000000800 */
[----:B------:R-:W-:Y:S01]  /*9820*/  IMAD.MOV.U32 R10, RZ, RZ, R28 ;  /* 0x000000ffff0a7224 */ /* 0x000fe200078e001c */
[----:B------:R-:W-:Y:S06]  /*9830*/  @!P0 BRA `(.L_x_66) ;  /* 0x0000000000288947 */ /* 0x000fec0003800000 */
        /* <DEDUP_REMOVED lines=10> */
.L_x_66:
[----:B------:R-:W-:Y:S02]  /*98e0*/  ISETP.NE.AND P0, PT, R2, 0x1, PT ;  /* 0x000000010200780c */ /* 0x000fe40003f05270 */
[----:B-1----:R-:W-:Y:S01]  /*98f0*/  SHF.R.U64 R8, R10, R8, R11 ;  /* 0x000000080a087219 */ /* 0x002fe2000000120b */
[----:B0-----:R-:W-:Y:S01]  /*9900*/  VIADD R11, R21, 0xffffffff ;  /* 0xffffffff150b7836 */ /* 0x001fe20000000000 */
[----:B------:R-:W-:Y:S02]  /*9910*/  SHF.L.U32 R25, R25, R30, RZ ;  /* 0x0000001e19197219 */ /* 0x000fe400000006ff */
[----:B------:R-:W-:Y:S01]  /*9920*/  LOP3.LUT R5, R26, R27, RZ, 0xc0, !PT ;  /* 0x0000001b1a057212 */ /* 0x000fe200078ec0ff */
[----:B------:R-:W-:-:S04]  /*9930*/  IMAD.MOV R7, RZ, RZ, -R8 ;  /* 0x000000ffff077224 */ /* 0x000fc800078e0a08 */
[----:B------:R-:W-:Y:S02]  /*9940*/  IMAD R5, R25, R8, R5 ;  /* 0x0000000819057224 */ /* 0x000fe400078e0205 */
[----:B------:R-:W-:Y:S01]  /*9950*/  @P0 IMAD R6, R9, R24, R4 ;  /* 0x0000001809060224 */ /* 0x000fe200078e0204 */
[----:B------:R-:W-:Y:S01]  /*9960*/  LOP3.LUT R9, R20, R11, RZ, 0xc0, !PT ;  /* 0x0000000b14097212 */ /* 0x000fe200078ec0ff */
[----:B--2---:R-:W-:Y:S02]  /*9970*/  IMAD R4, R7, R23, R28 ;  /* 0x0000001707047224 */ /* 0x004fe400078e021c */
[----:B---3--:R-:W-:Y:S02]  /*9980*/  IMAD R6, R5, R29, R6 ;  /* 0x0000001d05067224 */ /* 0x008fe400078e0206 */
[----:B------:R-:W-:Y:S02]  /*9990*/  IMAD R5, R4, R21, R9 ;  /* 0x0000001504057224 */ /* 0x000fe400078e0209 */
[----:B------:R-:W-:-:S02]  /*99a0*/  IMAD.MOV.U32 R8, RZ, RZ, 0x1 ;  /* 0x00000001ff087424 */ /* 0x000fc400078e00ff */
[----:B------:R-:W-:Y:S01]  /*99b0*/  IMAD.MOV.U32 R7, RZ, RZ, R22 ;  /* 0x000000ffff077224 */ /* 0x000fe200078e0016 */
[----:B------:R-:W-:Y:S02]  /*99c0*/  SEL R21, R5, R6, !P0 ;  /* 0x0000000605157207 */ /* 0x000fe40004000000 */
[----:B------:R-:W-:-:S07]  /*99d0*/  SEL R20, R6, R5, !P0 ;  /* 0x0000000506147207 */ /* 0x000fce0004000000 */
.L_x_64:
[----:B------:R-:W-:-:S08]  /*99e0*/  NOP ;  /* 0x0000000000007918 */ /* 0x000fd00000000000 */
[----:B------:R-:W0:-:S00]  /*99f0*/  USETMAXREG.DEALLOC.CTAPOOL 0x28 ;  /* 0x00000028000079c8 */ /* 0x000e0000080e0500 */
[----:B0-----:R-:W-:-:S13]  /*9a00*/  ISETP.NE.AND P0, PT, R3, RZ, PT ;  /* 0x000000ff0300720c */ /* 0x001fda0003f05270 */
[----:B------:R-:W-:Y:S05]  /*9a10*/  @P0 EXIT ;  /* 0x000000000000094d */ /* 0x000fea0003800000 */
[----:B------:R-:W-:Y:S01]  /*9a20*/  LOP3.LUT P0, RZ, R8, 0xff, RZ, 0xc0, !PT ;  /* 0x000000ff08ff7812 */ /* 0x000fe2000780c0ff */
[----:B------:R-:W-:Y:S02]  /*9a30*/  IMAD.MOV.U32 R3, RZ, RZ, 0x1 ;  /* 0x00000001ff037424 */ /* 0x000fe400078e00ff */
[----:B------:R-:W-:-:S10]  /*9a40*/  IMAD.MOV.U32 R8, RZ, RZ, RZ ;  /* 0x000000ffff087224 */ /* 0x000fd400078e00ff */
[----:B------:R-:W-:Y:S05]  /*9a50*/  @!P0 BRA `(.L_x_67) ;  /* 0x0000000c00288947 */ /* 0x000fea0003800000 */
[----:B------:R-:W0:Y:S01]  /*9a60*/  LDC R3, c[0x0][0x28c] ;  /* 0x0000a300ff037b82 */ /* 0x000e220000000800 */
[----:B------:R-:W1:Y:S01]  /*9a70*/  S2R R10, SR_CgaCtaId ;  /* 0x00000000000a7919 */ /* 0x000e620000008800 */
[----:B------:R-:W-:Y:S01]  /*9a80*/  IMAD.MOV.U32 R13, RZ, RZ, 0x500 ;  /* 0x00000500ff0d7424 */ /* 0x000fe200078e00ff */
[----:B------:R-:W-:Y:S01]  /*9a90*/  ULDC UR5, c[0x0][0x658] ;  /* 0x0001960000057ab9 */ /* 0x000fe20000000800 */
[----:B------:R-:W-:Y:S01]  /*9aa0*/  UMOV UR6, 0xffffffff ;  /* 0xffffffff00067882 */ /* 0x000fe20000000000 */
[----:B------:R-:W-:Y:S01]  /*9ab0*/  BSSY B0, `(.L_x_67) ;  /* 0x00000c4000007945 */ /* 0x000fe20003800000 */
[----:B------:R-:W-:Y:S01]  /*9ac0*/  USHF.L.U32 UR6, UR6, UR5, URZ ;  /* 0x0000000506067299 */ /* 0x000fe2000800063f */
[----:B------:R-:W-:Y:S01]  /*9ad0*/  IMAD.MOV.U32 R12, RZ, RZ, 0x1 ;  /* 0x00000001ff0c7424 */ /* 0x000fe200078e00ff */
[----:B------:R-:W-:Y:S01]  /*9ae0*/  LOP3.LUT R9, R18, 0x2, RZ, 0xfc, !PT ;  /* 0x0000000212097812 */ /* 0x000fe200078efcff */
[----:B------:R-:W-:Y:S01]  /*9af0*/  IMAD.MOV.U32 R8, RZ, RZ, RZ ;  /* 0x000000ffff087224 */ /* 0x000fe200078e00ff */
[----:B------:R-:W-:Y:S01]  /*9b00*/  ULDC UR4, c[0x0][0x600] ;  /* 0x0001800000047ab9 */ /* 0x000fe20000000800 */
[----:B------:R-:W-:Y:S01]  /*9b10*/  UMOV UR7, 0x1 ;  /* 0x0000000100077882 */ /* 0x000fe20000000000 */
[----:B------:R-:W-:-:S02]  /*9b20*/  UIADD3 UR15, UR4, -0x1, URZ ;  /* 0xffffffff040f7890 */ /* 0x000fc4000fffe03f */
[----:B------:R-:W-:Y:S02]  /*9b30*/  USHF.L.U32 UR17, UR7, UR5, URZ ;  /* 0x0000000507117299 */ /* 0x000fe4000800063f */
[----:B------:R-:W-:Y:S01]  /*9b40*/  ULOP3.LUT UR16, URZ, UR6, URZ, 0x33, !UPT ;  /* 0x000000063f107292 */ /* 0x000fe2000f8e333f */
[----:B------:R-:W-:Y:S01]  /*9b50*/  ULDC.64 UR20, c[0x0][0x198] ;  /* 0x0000660000147ab9 */ /* 0x000fe20000000a00 */
[----:B0-----:R-:W-:-:S05]  /*9b60*/  VIADD R3, R3, 0x1f ;  /* 0x0000001f03037836 */ /* 0x001fca0000000000 */
[----:B------:R-:W-:-:S04]  /*9b70*/  SHF.R.S32.HI R4, RZ, 0x1f, R3 ;  /* 0x0000001fff047819 */ /* 0x000fc80000011403 */
[----:B------:R-:W-:Y:S01]  /*9b80*/  LEA.HI R4, R4, R3, RZ, 0x5 ;  /* 0x0000000304047211 */ /* 0x000fe200078f28ff */
[----:B------:R-:W-:Y:S01]  /*9b90*/  IMAD.MOV.U32 R3, RZ, RZ, 0x1 ;  /* 0x00000001ff037424 */ /* 0x000fe200078e00ff */
[----:B-1----:R-:W-:Y:S02]  /*9ba0*/  LOP3.LUT R10, R10, 0x1, RZ, 0xc0, !PT ;  /* 0x000000010a0a7812 */ /* 0x002fe400078ec0ff */
[----:B------:R-:W-:-:S03]  /*9bb0*/  SHF.R.S32.HI R11, RZ, 0x5, R4 ;  /* 0x00000005ff0b7819 */ /* 0x000fc60000011404 */
[----:B------:R-:W-:Y:S02]  /*9bc0*/  IMAD R13, R10, R13, 0x2d200 ;  /* 0x0002d2000a0d7424 */ /* 0x000fe400078e020d */
[----:B------:R-:W-:-:S07]  /*9bd0*/  VIADD R19, R11, 0x1 ;  /* 0x000000010b137836 */ /* 0x000fce0000000000 */
.L_x_78:
[----:B------:R-:W-:-:S03]  /*9be0*/  UMOV UR4, 0xffffffff ;  /* 0xffffffff00047882 */ /* 0x000fc60000000000 */
[----:B------:R-:W-:Y:S05]  /*9bf0*/  BRA.DIV UR4, `(.L_x_68) ;  /* 0x0000001604387947 */ /* 0x000fea000b800000 */
[----:B------:R-:W-:-:S13]  /*9c00*/  ELECT P6, URZ, PT ;  /* 0x00000000003f782f */ /* 0x000fda00038c0000 */
.L_x_100:
[----:B------:R-:W0:Y:S01]  /*9c10*/  LDC R4, c[0x0][0x28c] ;  /* 0x0000a300ff047b82 */ /* 0x000e220000000800 */
[----:B------:R-:W-:Y:S01]  /*9c20*/  BSSY B1, `(.L_x_69) ;  /* 0x0000039000017945 */ /* 0x000fe20003800000 */
[----:B0-----:R-:W-:-:S13]  /*9c30*/  ISETP.LT.OR P6, PT, R4, 0x1, !P6 ;  /* 0x000000010400780c */ /* 0x001fda00077c1670 */
[----:B------:R-:W-:Y:S05]  /*9c40*/  @P6 BRA `(.L_x_70) ;  /* 0x0000000000d86947 */ /* 0x000fea0003800000 */
[----:B------:R-:W-:Y:S02]  /*9c50*/  IMAD R21, R21, 0x2, R10 ;  /* 0x0000000215157824 */ /* 0x000fe400078e020a */
[----:B------:R-:W-:Y:S02]  /*9c60*/  IMAD R20, R20, 0x180, RZ ;  /* 0x0000018014147824 */ /* 0x000fe400078e02ff */
[----:B------:R-:W-:Y:S02]  /*9c70*/  IMAD.MOV.U32 R22, RZ, RZ, RZ ;  /* 0x000000ffff167224 */ /* 0x000fe400078e00ff */
[----:B------:R-:W-:Y:S02]  /*9c80*/  IMAD.MOV.U32 R4, RZ, RZ, R19 ;  /* 0x000000ffff047224 */ /* 0x000fe400078e0013 */
[----:B------:R-:W-:Y:S02]  /*9c90*/  IMAD.MOV.U32 R5, RZ, RZ, R3 ;  /* 0x000000ffff057224 */ /* 0x000fe400078e0003 */
[----:B------:R-:W-:-:S02]  /*9ca0*/  IMAD.MOV.U32 R6, RZ, RZ, R8 ;  /* 0x000000ffff067224 */ /* 0x000fc400078e0008 */
[----:B------:R-:W-:-:S07]  /*9cb0*/  IMAD R21, R21, 0x28, RZ ;  /* 0x0000002815157824 */ /* 0x000fce00078e02ff */
.L_x_73:
[----:B------:R-:W0:Y:S01]  /*9cc0*/  S2R R15, SR_CgaCtaId ;  /* 0x00000000000f7919 */ /* 0x000e220000008800 */
[----:B------:R-:W-:Y:S02]  /*9cd0*/  MOV R14, 0x400 ;  /* 0x00000400000e7802 */ /* 0x000fe40000000f00 */
[----:B------:R-:W-:Y:S02]  /*9ce0*/  ISETP.NE.AND P1, PT, R0, RZ, PT ;  /* 0x000000ff0000720c */ /* 0x000fe40003f25270 */
[----:B0-----:R-:W-:Y:S02]  /*9cf0*/  LEA R25, R15, R14, 0x18 ;  /* 0x0000000e0f197211 */ /* 0x001fe400078ec0ff */
[----:B------:R-:W-:-:S09]  /*9d00*/  SHF.L.U32 R14, R5, 0x1f, RZ ;  /* 0x0000001f050e7819 */ /* 0x000fd200000006ff */
[----:B------:R-:W0:Y:S01]  /*9d10*/  @!P1 LDC R15, c[0x0][0x500] ;  /* 0x00014000ff0f9b82 */ /* 0x000e220000000800 */
[----:B------:R-:W-:-:S04]  /*9d20*/  IMAD R23, R6, 0x8, R25 ;  /* 0x0000000806177824 */ /* 0x000fc800078e0219 */
[----:B------:R-:W1:Y:S02]  /*9d30*/  SYNCS.PHASECHK.TRANS64.TRYWAIT P0, [R23+URZ+0x78], R14 ;  /* 0x0000780e170075a7 */ /* 0x000e64000800017f */
[----:B-1----:R-:W-:Y:S05]  /*9d40*/  @!P0 BRA `(.L_x_71) ;  /* 0x0000001400048947 */ /* 0x002fea0003800000 */
.L_x_101:
[----:B-1----:R-:W-:Y:S01]  /*9d50*/  PRMT R14, R9, 0x9910, RZ ;  /* 0x00009910090e7816 */ /* 0x002fe200000000ff */
[----:B0-----:R0:W-:Y:S03]  /*9d60*/  @!P1 SYNCS.ARRIVE.TRANS64 RZ, [R23+URZ], R15 ;  /* 0x0000000f17ff99a7 */ /* 0x0011e6000800003f */
[----:B------:R-:W-:-:S13]  /*9d70*/  ISETP.NE.AND P0, PT, R14, 0x2, PT ;  /* 0x000000020e00780c */ /* 0x000fda0003f05270 */
[----:B0-----:R-:W-:Y:S05]  /*9d80*/  @P0 BRA `(.L_x_72) ;  /* 0x0000000000040947 */ /* 0x001fea0003800000 */
[----:B------:R-:W-:Y:S01]  /*9d90*/  BPT.TRAP 0x1 ;  /* 0x000000040000795c */ /* 0x000fe20000300000 */
.L_x_72:
[----:B------:R-:W-:Y:S01]  /*9da0*/  IMAD R14, R6, 0x3000, R25 ;  /* 0x00003000060e7824 */ /* 0x000fe200078e0219 */
[----:B------:R-:W-:Y:S01]  /*9db0*/  R2UR UR13, R25 ;  /* 0x00000000190d72ca */ /* 0x000fe200000e0000 */
[----:B------:R-:W-:Y:S01]  /*9dc0*/  VIADD R4, R4, 0xffffffff ;  /* 0xffffffff04047836 */ /* 0x000fe20000000000 */
[----:B------:R-:W-:Y:S01]  /*9dd0*/  R2UR UR9, R23 ;  /* 0x00000000170972ca */ /* 0x000fe200000e0000 */
[----:B------:R-:W-:Y:S01]  /*9de0*/  UIADD3 UR4, UP0, UR20, 0xf0, URZ ;  /* 0x000000f014047890 */ /* 0x000fe2000ff1e03f */
[----:B------:R-:W-:Y:S01]  /*9df0*/  R2UR UR5, R14 ;  /* 0x000000000e0572ca */ /* 0x000fe200000e0000 */
[----:B------:R-:W-:Y:S01]  /*9e00*/  IMAD R14, R6, 0xa00, R13 ;  /* 0x00000a00060e7824 */ /* 0x000fe200078e020d */
[----:B------:R-:W-:Y:S01]  /*9e10*/  R2UR UR11, R20 ;  /* 0x00000000140b72ca */ /* 0x000fe200000e0000 */
[----:B------:R-:W-:Y:S01]  /*9e20*/  UIADD3 UR22, UP1, UR20, 0x1f0, URZ ;  /* 0x000001f014167890 */ /* 0x000fe2000ff3e03f */
[----:B------:R-:W-:Y:S01]  /*9e30*/  R2UR UR10, R22 ;  /* 0x00000000160a72ca */ /* 0x000fe200000e0000 */
[----:B------:R-:W-:Y:S01]  /*9e40*/  VIADD R6, R6, 0x1 ;  /* 0x0000000106067836 */ /* 0x000fe20000000000 */
[----:B------:R-:W-:Y:S01]  /*9e50*/  R2UR UR8, R14 ;  /* 0x000000000e0872ca */ /* 0x000fe200000e0000 */
[----:B------:R-:W-:Y:S01]  /*9e60*/  UIADD3.X UR23, URZ, UR21, URZ, UP1, !UPT ;  /* 0x000000153f177290 */ /* 0x000fe20008ffe43f */
[----:B------:R-:W-:Y:S01]  /*9e70*/  R2UR UR12, R7 ;  /* 0x00000000070c72ca */ /* 0x000fe200000e0000 */
[----:B------:R-:W-:Y:S01]  /*9e80*/  UMOV UR6, 0x0 ;  /* 0x0000000000067882 */ /* 0x000fe20000000000 */
[----:B------:R-:W-:Y:S01]  /*9e90*/  R2UR UR18, R21 ;  /* 0x00000000151272ca */ /* 0x000fe200000e0000 */
[----:B------:R-:W-:Y:S01]  /*9ea0*/  UMOV UR7, 0x10000000 ;  /* 0x1000000000077882 */ /* 0x000fe20000000000 */
[----:B------:R-:W-:Y:S01]  /*9eb0*/  ISETP.GT.AND P1, PT, R4, 0x1, PT ;  /* 0x000000010400780c */ /* 0x000fe20003f24270 */
[----:B------:R-:W-:Y:S01]  /*9ec0*/  UIADD3 UR14, UR5, 0x200, URZ ;  /* 0x00000200050e7890 */ /* 0x000fe2000fffe03f */
[----:B------:R-:W-:Y:S01]  /*9ed0*/  ISETP.NE.AND P0, PT, R6, 0xf, PT ;  /* 0x0000000f0600780c */ /* 0x000fe20003f05270 */
[----:B------:R-:W-:Y:S01]  /*9ee0*/  UIADD3.X UR5, URZ, UR21, URZ, UP0, !UPT ;  /* 0x000000153f057290 */ /* 0x000fe200087fe43f */
[----:B------:R-:W-:Y:S01]  /*9ef0*/  VIADD R22, R22, 0x20 ;  /* 0x0000002016167836 */ /* 0x000fe20000000000 */
[----:B------:R-:W-:Y:S01]  /*9f00*/  UMOV UR19, 0x30000 ;  /* 0x0003000000137882 */ /* 0x000fe20000000000 */
[----:B------:R-:W-:Y:S01]  /*9f10*/  SEL R14, RZ, 0x1, P0 ;  /* 0x00000001ff0e7807 */ /* 0x000fe20000000000 */
[----:B------:R-:W-:Y:S01]  /*9f20*/  UIADD3 UR13, UR13, UR8, URZ ;  /* 0x000000080d0d7290 */ /* 0x000fe2000fffe03f */
[----:B------:R-:W-:-:S02]  /*9f30*/  SEL R6, R6, RZ, P0 ;  /* 0x000000ff06067207 */ /* 0x000fc40000000000 */
[----:B------:R-:W-:Y:S01]  /*9f40*/  UMOV UR8, UR14 ;  /* 0x0000000e00087c82 */ /* 0x000fe20008000000 */
[----:B------:R-:W-:Y:S01]  /*9f50*/  LOP3.LUT R5, R5, R14, RZ, 0x3c, !PT ;  /* 0x0000000e05057212 */ /* 0x000fe200078e3cff */
[----:B------:R0:W-:Y:S02]  /*9f60*/  UTMALDG.3D [UR8], [UR4], desc[UR6] ;  /* 0x00000608040075b4 */ /* 0x0001e40008011000 */
[----:B0-----:R-:W-:Y:S01]  /*9f70*/  UMOV UR11, UR18 ;  /* 0x00000012000b7c82 */ /* 0x001fe20008000000 */
[----:B------:R-:W-:Y:S02]  /*9f80*/  UMOV UR8, UR13 ;  /* 0x0000000d00087c82 */ /* 0x000fe40008000000 */
[----:B------:R0:W-:Y:S02]  /*9f90*/  UTMALDG.3D.MULTICAST [UR8], [UR22], UR19, desc[UR6] ;  /* 0x00000608160073b4 */ /* 0x0001e40008011813 */
[----:B0-----:R-:W-:Y:S05]  /*9fa0*/  @P1 BRA `(.L_x_73) ;  /* 0xfffffffc00441947 */ /* 0x001fea000383ffff */
.L_x_70:
[----:B------:R-:W-:Y:S05]  /*9fb0*/  BSYNC B1 ;  /* 0x0000000000017941 */ /* 0x000fea0003800000 */
.L_x_69:
[----:B------:R-:W-:Y:S01]  /*9fc0*/  LOP3.LUT P1, RZ, R12, 0xff, RZ, 0xc0, !PT ;  /* 0x000000ff0cff7812 */ /* 0x000fe2000782c0ff */
[C---:B------:R-:W-:Y:S01]  /*9fd0*/  IMAD.IADD R7, R11.reuse, 0x1, R8 ;  /* 0x000000010b077824 */ /* 0x040fe200078e0208 */
[----:B------:R-:W-:Y:S01]  /*9fe0*/  ULDC.64 UR4, c[0x0][0x650] ;  /* 0x0001940000047ab9 */ /* 0x000fe20000000a00 */
[----:B------:R-:W-:Y:S01]  /*9ff0*/  ISETP.GE.U32.AND P2, PT, R11, 0xf, PT ;  /* 0x0000000f0b00780c */ /* 0x000fe20003f46070 */
[----:B------:R-:W-:Y:S01]  /*a000*/  BSSY B1, `(.L_x_74) ;  /* 0x000006c000017945 */ /* 0x000fe20003800000 */
[----:B------:R-:W-:Y:S01]  /*a010*/  IMAD.MOV.U32 R20, RZ, RZ, -0x1 ;  /* 0xffffffffff147424 */ /* 0x000fe200078e00ff */
[----:B------:R-:W-:Y:S01]  /*a020*/  ISETP.GT.U32.AND P0, PT, R7, 0xe, PT ;  /* 0x0000000e0700780c */ /* 0x000fe20003f04070 */
[----:B------:R-:W-:Y:S01]  /*a030*/  IMAD.MOV.U32 R21, RZ, RZ, -0x1 ;  /* 0xffffffffff157424 */ /* 0x000fe200078e00ff */
[----:B------:R-:W-:Y:S02]  /*a040*/  PRMT R12, RZ, 0x7610, R12 ;  /* 0x00007610ff0c7816 */ /* 0x000fe4000000000c */
[----:B------:R-:W-:-:S03]  /*a050*/  ISETP.LT.U32.AND P0, PT, R11, 0xf, P0 ;  /* 0x0000000f0b00780c */ /* 0x000fc60000701070 */
[----:B------:R-:W0:Y:S01]  /*a060*/  @P1 S2R R5, SR_CgaCtaId ;  /* 0x0000000000051919 */ /* 0x000e220000008800 */
[----:B------:R-:W-:-:S04]  /*a070*/  @P1 MOV R4, 0x400 ;  /* 0x0000040000041802 */ /* 0x000fc80000000f00 */
[----:B0-----:R-:W-:Y:S01]  /*a080*/  @P1 LEA R6, R5, R4, 0x18 ;  /* 0x0000000405061211 */ /* 0x001fe200078ec0ff */
[----:B------:R-:W-:Y:S01]  /*a090*/  IMAD.WIDE.U32 R4, R7, -0x77777777, RZ ;  /* 0x8888888907047825 */ /* 0x000fe200078e00ff */
[----:B------:R-:W-:Y:S02]  /*a0a0*/  SEL R4, RZ, 0x1, !P0 ;  /* 0x00000001ff047807 */ /* 0x000fe40004000000 */
[----:B------:R0:W-:Y:S01]  /*a0b0*/  @P1 SYNCS.ARRIVE.TRANS64.A1T0 RZ, [R6+URZ+0x108], RZ ;  /* 0x000108ff06ff19a7 */ /* 0x0001e2000810003f */
[----:B------:R-:W-:Y:S02]  /*a0c0*/  IADD3 R16, P1, R16, UR36, RZ ;  /* 0x0000002410107c10 */ /* 0x000fe4000ff3e0ff */
[----:B------:R-:W-:Y:S02]  /*a0d0*/  LOP3.LUT R3, R3, R4, RZ, 0x3c, !PT ;  /* 0x0000000403037212 */ /* 0x000fe400078e3cff */
[----:B------:R-:W-:Y:S02]  /*a0e0*/  IADD3.X R17, R17, UR42, RZ, P1, !PT ;  /* 0x0000002a11117c10 */ /* 0x000fe40008ffe4ff */
[----:B------:R-:W-:-:S02]  /*a0f0*/  ISETP.GE.U32.AND P0, PT, R16, UR4, PT ;  /* 0x0000000410007c0c */ /* 0x000fc4000bf06070 */
[----:B0-----:R-:W-:Y:S02]  /*a100*/  SHF.R.U32.HI R6, RZ, 0x3, R5 ;  /* 0x00000003ff067819 */ /* 0x001fe40000011605 */
[----:B------:R-:W-:Y:S02]  /*a110*/  ISETP.GE.U32.AND.EX P0, PT, R17, UR5, PT, P0 ;  /* 0x0000000511007c0c */ /* 0x000fe4000bf06100 */
[----:B------:R-:W-:Y:S01]  /*a120*/  @P2 LOP3.LUT R3, R3, 0x1, R6, 0x78, !PT ;  /* 0x0000000103032812 */ /* 0x000fe200078e7806 */
[----:B------:R-:W-:Y:S01]  /*a130*/  IMAD R8, R6, -0xf, R7 ;  /* 0xfffffff106087824 */ /* 0x000fe200078e0207 */
[----:B------:R-:W-:Y:S01]  /*a140*/  PRMT R4, RZ, 0x7610, R4 ;  /* 0x00007610ff047816 */ /* 0x000fe20000000004 */
[----:B------:R-:W-:-:S08]  /*a150*/  IMAD.MOV.U32 R7, RZ, RZ, -0x1 ;  /* 0xffffffffff077424 */ /* 0x000fd000078e00ff */
[----:B------:R-:W-:Y:S05]  /*a160*/  @P0 BRA `(.L_x_75) ;  /* 0x0000000400540947 */ /* 0x000fea0003800000 */
[----:B------:R-:W0:Y:S01]  /*a170*/  S2R R15, SR_CTAID.X ;  /* 0x00000000000f7919 */ /* 0x000e220000002500 */
[----:B------:R-:W-:Y:S01]  /*a180*/  ULDC.64 UR4, c[0x0][0x628] ;  /* 0x00018a0000047ab9 */ /* 0x000fe20000000a00 */
[----:B------:R-:W-:Y:S01]  /*a190*/  ULDC UR7, c[0x0][0x630] ;  /* 0x00018c0000077ab9 */ /* 0x000fe20000000800 */
[----:B------:R-:W-:Y:S01]  /*a1a0*/  ISETP.NE.U32.AND P0, PT, RZ, UR4, PT ;  /* 0x00000004ff007c0c */ /* 0x000fe2000bf05070 */
[----:B------:R-:W1:Y:S01]  /*a1b0*/  S2R R20, SR_CTAID.Y ;  /* 0x0000000000147919 */ /* 0x000e620000002600 */
[----:B------:R-:W-:Y:S01]  /*a1c0*/  ULDC UR8, c[0x0][0x150] ;  /* 0x0000540000087ab9 */ /* 0x000fe20000000800 */
[----:B------:R-:W-:Y:S01]  /*a1d0*/  IMAD.MOV.U32 R4, RZ, RZ, R16 ;  /* 0x000000ffff047224 */ /* 0x000fe200078e0010 */
[----:B------:R-:W-:Y:S01]  /*a1e0*/  ISETP.NE.AND.EX P0, PT, RZ, UR5, PT, P0 ;  /* 0x00000005ff007c0c */ /* 0x000fe2000bf05300 */
[----:B------:R-:W-:Y:S01]  /*a1f0*/  IMAD.MOV.U32 R5, RZ, RZ, R17 ;  /* 0x000000ffff057224 */ /* 0x000fe200078e0011 */
[----:B0-----:R-:W-:-:S11]  /*a200*/  I2FP.F32.U32 R22, R15 ;  /* 0x0000000f00167245 */ /* 0x001fd60000201000 */
[----:B------:R-:W-:Y:S05]  /*a210*/  @!P0 BRA `(.L_x_76) ;  /* 0x0000000000288947 */ /* 0x000fea0003800000 */
[----:B------:R-:W-:Y:S02]  /*a220*/  ULDC UR6, c[0x0][0x634] ;  /* 0x00018d0000067ab9 */ /* 0x000fe40000000800 */
[----:B------:R-:W-:-:S05]  /*a230*/  IADD3 R5, P0, R16, UR6, RZ ;  /* 0x0000000610057c10 */ /* 0x000fca000ff1e0ff */
[----:B------:R-:W-:-:S04]  /*a240*/  IMAD.X R21, RZ, RZ, R17, P0 ;  /* 0x000000ffff157224 */ /* 0x000fc800000e0611 */
[----:B------:R-:W-:-:S04]  /*a250*/  IMAD.WIDE.U32 R6, R21, UR4, RZ ;  /* 0x0000000415067c25 */ /* 0x000fc8000f8e00ff */
[----:B------:R-:W-:-:S04]  /*a260*/  IMAD.WIDE.U32 R6, P0, R5, UR5, R6 ;  /* 0x0000000505067c25 */ /* 0x000fc8000f800006 */
[----:B------:R-:W-:-:S04]  /*a270*/  IMAD.WIDE.U32 R4, R5, UR4, RZ ;  /* 0x0000000405047c25 */ /* 0x000fc8000f8e00ff */
[----:B------:R-:W-:Y:S01]  /*a280*/  IMAD.MOV.U32 R4, RZ, RZ, R7 ;  /* 0x000000ffff047224 */ /* 0x000fe200078e0007 */
[----:B------:R-:W-:Y:S01]  /*a290*/  IADD3 RZ, P1, R5, R6, RZ ;  /* 0x0000000605ff7210 */ /* 0x000fe20007f3e0ff */
[----:B------:R-:W-:-:S04]  /*a2a0*/  IMAD.X R5, RZ, RZ, RZ, P0 ;  /* 0x000000ffff057224 */ /* 0x000fc800000e06ff */
[----:B------:R-:W-:-:S08]  /*a2b0*/  IMAD.WIDE.U32.X R4, R21, UR5, R4, P1 ;  /* 0x0000000515047c25 */ /* 0x000fd000088e0404 */
.L_x_76:
[--C-:B------:R-:W-:Y:S01]  /*a2c0*/  SHF.R.U64 R14, R4, UR7, R5.reuse ;  /* 0x00000007040e7c19 */ /* 0x100fe20008001205 */
[----:B------:R-:W-:Y:S01]  /*a2d0*/  FMUL R22, R22, UR8 ;  /* 0x0000000816167c20 */ /* 0x000fe20008400000 */
[----:B------:R-:W-:Y:S01]  /*a2e0*/  SHF.R.U32.HI R4, RZ, UR7, R5 ;  /* 0x00000007ff047c19 */ /* 0x000fe20008011605 */
[----:B------:R-:W0:Y:S01]  /*a2f0*/  LDC R6, c[0x0][0x144] ;  /* 0x00005100ff067b82 */ /* 0x000e220000000800 */
[----:B------:R-:W-:Y:S01]  /*a300*/  IADD3 R5, P0, RZ, -R14, RZ ;  /* 0x8000000eff057210 */ /* 0x000fe20007f1e0ff */
[----:B------:R-:W-:Y:S01]  /*a310*/  ULDC UR6, c[0x0][0x154] ;  /* 0x0000550000067ab9 */ /* 0x000fe20000000800 */
[----:B-1----:R-:W-:Y:S01]  /*a320*/  I2FP.F32.U32 R7, R20 ;  /* 0x0000001400077245 */ /* 0x002fe20000201000 */
[----:B------:R-:W1:Y:S01]  /*a330*/  F2I.U32.TRUNC.NTZ R22, R22 ;  /* 0x0000001600167305 */ /* 0x000e62000020f000 */
[----:B------:R-:W-:Y:S01]  /*a340*/  ULDC.64 UR4, c[0x0][0x620] ;  /* 0x0001880000047ab9 */ /* 0x000fe20000000a00 */
[----:B------:R-:W-:Y:S01]  /*a350*/  IMAD.X R4, RZ, RZ, ~R4, P0 ;  /* 0x000000ffff047224 */ /* 0x000fe200000e0e04 */
[----:B------:R-:W-:Y:S01]  /*a360*/  ISETP.NE.AND P2, PT, R2, 0x1, PT ;  /* 0x000000010200780c */ /* 0x000fe20003f45270 */
[----:B------:R-:W-:Y:S01]  /*a370*/  FMUL R23, R7, UR6 ;  /* 0x0000000607177c20 */ /* 0x000fe20008400000 */
[----:B------:R-:W2:Y:S01]  /*a380*/  LDC R25, c[0x0][0x148] ;  /* 0x00005200ff197b82 */ /* 0x000ea20000000800 */
[----:B------:R-:W-:Y:S01]  /*a390*/  IMAD R4, R4, UR4, RZ ;  /* 0x0000000404047c24 */ /* 0x000fe2000f8e02ff */
[----:B------:R-:W-:-:S02]  /*a3a0*/  ULDC.64 UR6, c[0x0][0x640] ;  /* 0x0001900000067ab9 */ /* 0x000fc40000000a00 */
[----:B------:R-:W-:Y:S01]  /*a3b0*/  ISETP.NE.U32.AND P0, PT, RZ, UR6, PT ;  /* 0x00000006ff007c0c */ /* 0x000fe2000bf05070 */
[----:B------:R-:W3:Y:S01]  /*a3c0*/  F2I.U32.TRUNC.NTZ R23, R23 ;  /* 0x0000001700177305 */ /* 0x000ee2000020f000 */
[C---:B------:R-:W-:Y:S02]  /*a3d0*/  IMAD R7, R5.reuse, UR5, R4 ;  /* 0x0000000505077c24 */ /* 0x040fe4000f8e0204 */
[----:B------:R-:W-:Y:S01]  /*a3e0*/  IMAD.WIDE.U32 R4, R5, UR4, R16 ;  /* 0x0000000405047c25 */ /* 0x000fe2000f8e0010 */
[----:B------:R-:W-:Y:S01]  /*a3f0*/  ULDC UR4, c[0x0][0x618] ;  /* 0x0001860000047ab9 */ /* 0x000fe20000000800 */
[----:B------:R-:W-:Y:S02]  /*a400*/  ISETP.NE.AND.EX P0, PT, RZ, UR7, PT, P0 ;  /* 0x00000007ff007c0c */ /* 0x000fe4000bf05300 */
[----:B------:R-:W-:Y:S02]  /*a410*/  IMAD.IADD R5, R5, 0x1, R7 ;  /* 0x0000000105057824 */ /* 0x000fe400078e0207 */
[----:B-1----:R-:W-:-:S03]  /*a420*/  IMAD.MOV R22, RZ, RZ, -R22 ;  /* 0x000000ffff167224 */ /* 0x002fc600078e0a16 */
[----:B------:R-:W-:Y:S01]  /*a430*/  SHF.R.U64 R21, R4, UR4, R5 ;  /* 0x0000000404157c19 */ /* 0x000fe20008001205 */
[----:B0-----:R-:W-:Y:S01]  /*a440*/  IMAD R15, R6, R22, R15 ;  /* 0x00000016060f7224 */ /* 0x001fe200078e020f */
[----:B------:R-:W-:Y:S01]  /*a450*/  SHF.R.U32.HI R4, RZ, UR4, R5 ;  /* 0x00000004ff047c19 */ /* 0x000fe20008011605 */
[----:B------:R-:W-:Y:S01]  /*a460*/  ULDC UR4, c[0x0][0x608] ;  /* 0x0001820000047ab9 */ /* 0x000fe20000000800 */
[----:B---3--:R-:W-:Y:S02]  /*a470*/  IMAD.MOV R6, RZ, RZ, -R23 ;  /* 0x000000ffff067224 */ /* 0x008fe400078e0a17 */
[--C-:B------:R-:W-:Y:S02]  /*a480*/  SHF.R.U64 R22, R21, UR4, R4.reuse ;  /* 0x0000000415167c19 */ /* 0x100fe40008001204 */
[----:B------:R-:W-:Y:S01]  /*a490*/  SHF.R.U32.HI R5, RZ, UR4, R4 ;  /* 0x00000004ff057c19 */ /* 0x000fe20008011604 */
[----:B------:R-:W-:Y:S01]  /*a4a0*/  ULDC UR4, c[0x0][0x658] ;  /* 0x0001960000047ab9 */ /* 0x000fe20000000800 */
[----:B--2---:R-:W-:-:S02]  /*a4b0*/  @P2 IMAD R15, R25, R6, R20 ;  /* 0x00000006190f2224 */ /* 0x004fc400078e0214 */
[--C-:B------:R-:W-:Y:S02]  /*a4c0*/  SHF.R.U64 R20, R22, UR4, R5.reuse ;  /* 0x0000000416147c19 */ /* 0x100fe40008001205 */
[----:B------:R-:W-:-:S03]  /*a4d0*/  SHF.R.U32.HI R23, RZ, UR4, R5 ;  /* 0x00000004ff177c19 */ /* 0x000fc60008011605 */
[----:B------:R-:W-:Y:S02]  /*a4e0*/  IMAD.MOV.U32 R6, RZ, RZ, R20 ;  /* 0x000000ffff067224 */ /* 0x000fe400078e0014 */
[----:B------:R-:W-:Y:S01]  /*a4f0*/  IMAD.MOV.U32 R5, RZ, RZ, R23 ;  /* 0x000000ffff057224 */ /* 0x000fe200078e0017 */
[----:B------:R-:W-:Y:S06]  /*a500*/  @!P0 BRA `(.L_x_77) ;  /* 0x00000000002c8947 */ /* 0x000fec0003800000 */
        /* <DEDUP_REMOVED lines=9> */
[----:B------:R-:W-:-:S04]  /*a5a0*/  IMAD.WIDE.U32.X R4, R23, UR7, R4, P1 ;  /* 0x0000000717047c25 */ /* 0x000fc800088e0404 */
[----:B------:R-:W-:-:S07]  /*a5b0*/  IMAD.MOV.U32 R6, RZ, RZ, R4 ;  /* 0x000000ffff067224 */ /* 0x000fce00078e0004 */
.L_x_77:
[----:B------:R-:W-:Y:S01]  /*a5c0*/  ULDC UR4, c[0x0][0x648] ;  /* 0x0001920000047ab9 */ /* 0x000fe20000000800 */
[----:B------:R-:W-:Y:S01]  /*a5d0*/  LOP3.LUT R4, R22, UR16, RZ, 0xc0, !PT ;  /* 0x0000001016047c12 */ /* 0x000fe2000f8ec0ff */
[----:B------:R-:W-:Y:S01]  /*a5e0*/  ULDC UR5, c[0x0][0x610] ;  /* 0x0001840000057ab9 */ /* 0x000fe20000000800 */
[----:B------:R-:W-:Y:S01]  /*a5f0*/  SHF.R.U64 R5, R6, UR4, R5 ;  /* 0x0000000406057c19 */ /* 0x000fe20008001205 */
[----:B------:R-:W-:Y:S01]  /*a600*/  ULDC UR4, c[0x0][0x638] ;  /* 0x00018e0000047ab9 */ /* 0x000fe20000000800 */
[----:B------:R-:W-:-:S03]  /*a610*/  LOP3.LUT R21, R21, UR15, RZ, 0xc0, !PT ;  /* 0x0000000f15157c12 */ /* 0x000fc6000f8ec0ff */
[----:B------:R-:W-:Y:S02]  /*a620*/  IMAD.MOV R7, RZ, RZ, -R5 ;  /* 0x000000ffff077224 */ /* 0x000fe400078e0a05 */
[----:B------:R-:W-:Y:S02]  /*a630*/  IMAD R4, R5, UR17, R4 ;  /* 0x0000001105047c24 */ /* 0x000fe4000f8e0204 */
[----:B------:R-:W-:Y:S01]  /*a640*/  IMAD R20, R7, UR4, R20 ;  /* 0x0000000407147c24 */ /* 0x000fe2000f8e0214 */
[----:B------:R-:W-:Y:S01]  /*a650*/  ULDC UR4, c[0x0][0x600] ;  /* 0x0001800000047ab9 */ /* 0x000fe20000000800 */
[----:B------:R-:W-:Y:S02]  /*a660*/  IMAD R15, R4, UR5, R15 ;  /* 0x00000005040f7c24 */ /* 0x000fe4000f8e020f */
[----:B------:R-:W-:Y:S02]  /*a670*/  IMAD R20, R20, UR4, R21 ;  /* 0x0000000414147c24 */ /* 0x000fe4000f8e0215 */
[----:B------:R-:W-:-:S02]  /*a680*/  IMAD.MOV.U32 R4, RZ, RZ, 0x1 ;  /* 0x00000001ff047424 */ /* 0x000fc400078e00ff */
[----:B------:R-:W-:Y:S01]  /*a690*/  IMAD.MOV.U32 R7, RZ, RZ, R14 ;  /* 0x000000ffff077224 */ /* 0x000fe200078e000e */
[----:B------:R-:W-:Y:S02]  /*a6a0*/  SEL R21, R20, R15, !P2 ;  /* 0x0000000f14157207 */ /* 0x000fe40005000000 */
[----:B------:R-:W-:-:S07]  /*a6b0*/  SEL R20, R15, R20, !P2 ;  /* 0x000000140f147207 */ /* 0x000fce0005000000 */
.L_x_75:
[----:B------:R-:W-:Y:S05]  /*a6c0*/  BSYNC B1 ;  /* 0x0000000000017941 */ /* 0x000fea0003800000 */
.L_x_74:
[----:B------:R-:W-:-:S13]  /*a6d0*/  LOP3.LUT P0, RZ, R4, 0xff, RZ, 0xc0, !PT ;  /* 0x000000ff04ff7812 */ /* 0x000fda000780c0ff */
[----:B------:R-:W-:Y:S05]  /*a6e0*/  @P0 BRA `(.L_x_78) ;  /* 0xfffffff4003c0947 */ /* 0x000fea000383ffff */
[----:B------:R-:W-:Y:S05]  /*a6f0*/  BSYNC B0 ;  /* 0x0000000000007941 */ /* 0x000fea0003800000 */
.L_x_67:
[----:B------:R-:W-:-:S03]  /*a700*/  UMOV UR4, 0xffffffff ;  /* 0xffffffff00047882 */ /* 0x000fc60000000000 */
[----:B------:R-:W-:Y:S05]  /*a710*/  BRA.DIV UR4, `(.L_x_79) ;  /* 0x0000000a04a47947 */ /* 0x000fea000b800000 */
[----:B------:R-:W-:-:S13]  /*a720*/  ELECT P6, URZ, PT ;  /* 0x00000000003f782f */ /* 0x000fda00038c0000 */
.L_x_104:
[----:B------:R-:W-:Y:S04]  /*a730*/  BSSY B0, `(.L_x_80) ;  /* 0x000008e000007945 */ /* 0x000fe80003800000 */
[----:B------:R-:W-:Y:S05]  /*a740*/  @!P6 BRA `(.L_x_81) ;  /* 0x000000080030e947 */ /* 0x000fea0003800000 */
[----:B------:R-:W-:-:S04]  /*a750*/  LOP3.LUT R18, R18, 0x2, RZ, 0xfc, !PT ;  /* 0x0000000212127812 */ /* 0x000fc800078efcff */
[----:B------:R-:W-:-:S13]  /*a760*/  ISETP.NE.AND P0, PT, R18, 0x3, PT ;  /* 0x000000031200780c */ /* 0x000fda0003f05270 */
[----:B------:R-:W-:Y:S05]  /*a770*/  @!P0 BRA `(.L_x_82) ;  /* 0x0000000000048947 */ /* 0x000fea0003800000 */
[----:B------:R-:W-:Y:S01]  /*a780*/  BPT.TRAP 0x1 ;  /* 0x000000040000795c */ /* 0x000fe20000300000 */
.L_x_82:
[----:B------:R-:W0:Y:S01]  /*a790*/  S2R R5, SR_CgaCtaId ;  /* 0x0000000000057919 */ /* 0x000e220000008800 */
[----:B------:R-:W-:Y:S02]  /*a7a0*/  MOV R0, 0x400 ;  /* 0x0000040000007802 */ /* 0x000fe40000000f00 */
[----:B------:R-:W-:Y:S02]  /*a7b0*/  SHF.L.U32 R2, R3, 0x1f, RZ ;  /* 0x0000001f03027819 */ /* 0x000fe400000006ff */
[----:B0-----:R-:W-:-:S05]  /*a7c0*/  LEA R5, R5, R0, 0x18 ;  /* 0x0000000005057211 */ /* 0x001fca00078ec0ff */
[----:B------:R-:W-:-:S04]  /*a7d0*/  VIADD R5, R5, 0x78 ;  /* 0x0000007805057836 */ /* 0x000fc80000000000 */
[C---:B------:R-:W-:Y:S02]  /*a7e0*/  IMAD R7, R8.reuse, 0x8, R5 ;  /* 0x0000000808077824 */ /* 0x040fe400078e0205 */
[----:B------:R-:W-:Y:S02]  /*a7f0*/  VIADD R8, R8, 0x1 ;  /* 0x0000000108087836 */ /* 0x000fe40000000000 */
[----:B------:R-:W0:Y:S03]  /*a800*/  SYNCS.PHASECHK.TRANS64.TRYWAIT P0, [R7+URZ], R2 ;  /* 0x00000002070075a7 */ /* 0x000e26000800017f */
[----:B------:R-:W-:-:S04]  /*a810*/  ISETP.NE.AND P1, PT, R8, 0xf, PT ;  /* 0x0000000f0800780c */ /* 0x000fc80003f25270 */
[----:B------:R-:W-:Y:S02]  /*a820*/  SEL R0, RZ, 0x1, P1 ;  /* 0x00000001ff007807 */ /* 0x000fe40000800000 */
[----:B------:R-:W-:Y:S02]  /*a830*/  SEL R8, R8, RZ, P1 ;  /* 0x000000ff08087207 */ /* 0x000fe40000800000 */
[----:B------:R-:W-:-:S03]  /*a840*/  LOP3.LUT R9, R3, R0, RZ, 0x3c, !PT ;  /* 0x0000000003097212 */ /* 0x000fc600078e3cff */
[----:B------:R-:W-:Y:S01]  /*a850*/  IMAD R6, R8, 0x8, R5 ;  /* 0x0000000808067824 */ /* 0x000fe200078e0205 */
[----:B------:R-:W-:Y:S01]  /*a860*/  SHF.L.U32 R3, R9, 0x1f, RZ ;  /* 0x0000001f09037819 */ /* 0x000fe200000006ff */
[----:B0-----:R-:W-:Y:S06]  /*a870*/  @!P0 BRA `(.L_x_83) ;  /* 0x00000008006c8947 */ /* 0x001fec0003800000 */
.L_x_105:
[----:B------:R-:W1:Y:S01]  /*a880*/  SYNCS.PHASECHK.TRANS64.TRYWAIT P0, [R6+URZ], R3 ;  /* 0x00000003060075a7 */ /* 0x000e62000800017f */
[----:B------:R-:W-:-:S05]  /*a890*/  VIADD R0, R8, 0x1 ;  /* 0x0000000108007836 */ /* 0x000fca0000000000 */
[----:B------:R-:W-:-:S04]  /*a8a0*/  ISETP.NE.AND P1, PT, R0, 0xf, PT ;  /* 0x0000000f0000780c */ /* 0x000fc80003f25270 */
[----:B0-----:R-:W-:Y:S02]  /*a8b0*/  SEL R2, RZ, 0x1, P1 ;  /* 0x00000001ff027807 */ /* 0x001fe40000800000 */
[----:B------:R-:W-:Y:S02]  /*a8c0*/  SEL R0, R0, RZ, P1 ;  /* 0x000000ff00007207 */ /* 0x000fe40000800000 */
[----:B------:R-:W-:-:S03]  /*a8d0*/  LOP3.LUT R9, R9, R2, RZ, 0x3c, !PT ;  /* 0x0000000209097212 */ /* 0x000fc600078e3cff */
[----:B------:R-:W-:Y:S01]  /*a8e0*/  IMAD R7, R0, 0x8, R5 ;  /* 0x0000000800077824 */ /* 0x000fe200078e0205 */
[----:B------:R-:W-:Y:S01]  /*a8f0*/  SHF.L.U32 R4, R9, 0x1f, RZ ;  /* 0x0000001f09047819 */ /* 0x000fe200000006ff */
[----:B-1----:R-:W-:Y:S06]  /*a900*/  @!P0 BRA `(.L_x_84) ;  /* 0x00000008005c8947 */ /* 0x002fec0003800000 */
.L_x_106:
[----:B------:R-:W1:Y:S01]  /*a910*/  SYNCS.PHASECHK.TRANS64.TRYWAIT P0, [R7+URZ], R4 ;  /* 0x00000004070075a7 */ /* 0x000e62000800017f */
[----:B------:R-:W-:-:S05]  /*a920*/  VIADD R0, R0, 0x1 ;  /* 0x0000000100007836 */ /* 0x000fca0000000000 */
[----:B------:R-:W-:-:S04]  /*a930*/  ISETP.NE.AND P1, PT, R0, 0xf, PT ;  /* 0x0000000f0000780c */ /* 0x000fc80003f25270 */
[----:B------:R-:W-:Y:S02]  /*a940*/  SEL R2, RZ, 0x1, P1 ;  /* 0x00000001ff027807 */ /* 0x000fe40000800000 */
[----:B------:R-:W-:Y:S02]  /*a950*/  SEL R0, R0, RZ, P1 ;  /* 0x000000ff00007207 */ /* 0x000fe40000800000 */
[----:B------:R-:W-:-:S03]  /*a960*/  LOP3.LUT R9, R9, R2, RZ, 0x3c, !PT ;  /* 0x0000000209097212 */ /* 0x000fc600078e3cff */
[----:B0-----:R-:W-:Y:S01]  /*a970*/  IMAD R6, R0, 0x8, R5 ;  /* 0x0000000800067824 */ /* 0x001fe200078e0205 */
[----:B------:R-:W-:Y:S01]  /*a980*/  SHF.L.U32 R3, R9, 0x1f, RZ ;  /* 0x0000001f09037819 */ /* 0x000fe200000006ff */
[----:B-1----:R-:W-:Y:S06]  /*a990*/  @!P0 BRA `(.L_x_85) ;  /* 0x00000008004c8947 */ /* 0x002fec0003800000 */
.L_x_107:
        /* <DEDUP_REMOVED lines=9> */
.L_x_108:
        /* <DEDUP_REMOVED lines=9> */
.L_x_109:
        /* <DEDUP_REMOVED lines=9> */
.L_x_110:
        /* <DEDUP_REMOVED lines=9> */
.L_x_111:
        /* <DEDUP_REMOVED lines=9> */
.L_x_112:
        /* <DEDUP_REMOVED lines=9> */
.L_x_113:
        /* <DEDUP_REMOVED lines=9> */
.L_x_114:
        /* <DEDUP_REMOVED lines=9> */
.L_x_115:
        /* <DEDUP_REMOVED lines=9> */
.L_x_116:
        /* <DEDUP_REMOVED lines=9> */
.L_x_117:
[----:B------:R-:W1:Y:S01]  /*af40*/  SYNCS.PHASECHK.TRANS64.TRYWAIT P0, [R6+URZ], R3 ;  /* 0x00000003060075a7 */ /* 0x000e62000800017f */
[----:B------:R-:W-:-:S05]  /*af50*/  VIADD R0, R0, 0x1 ;  /* 0x0000000100007836 */ /* 0x000fca0000000000 */
[----:B------:R-:W-:-:S04]  /*af60*/  ISETP.NE.AND P1, PT, R0, 0xf, PT ;  /* 0x0000000f0000780c */ /* 0x000fc80003f25270 */
[----:B------:R-:W-:Y:S02]  /*af70*/  SEL R2, RZ, 0x1, P1 ;  /* 0x00000001ff027807 */ /* 0x000fe40000800000 */
[----:B------:R-:W-:Y:S02]  /*af80*/  SEL R0, R0, RZ, P1 ;  /* 0x000000ff00007207 */ /* 0x000fe40000800000 */
[----:B------:R-:W-:Y:S01]  /*af90*/  LOP3.LUT R2, R9, R2, RZ, 0x3c, !PT ;  /* 0x0000000209027212 */ /* 0x000fe200078e3cff */
[----:B-1----:R-:W-:Y:S06]  /*afa0*/  @!P0 BRA `(.L_x_96) ;  /* 0x0000000400a48947 */ /* 0x002fec0003800000 */
.L_x_118:
[----:B------:R-:W-:Y:S01]  /*afb0*/  IMAD R5, R0, 0x8, R5 ;  /* 0x0000000800057824 */ /* 0x000fe200078e0205 */
[----:B------:R-:W-:-:S07]  /*afc0*/  SHF.L.U32 R0, R2, 0x1f, RZ ;  /* 0x0000001f02007819 */ /* 0x000fce00000006ff */
.L_x_97:
[----:B--2---:R2:W3:Y:S02]  /*afd0*/  SYNCS.PHASECHK.TRANS64.TRYWAIT P0, [R5+URZ], R0 ;  /* 0x00000000050075a7 */ /* 0x0044e4000800017f */
[----:B---3--:R-:W-:Y:S05]  /*afe0*/  @!P0 NANOSLEEP.SYNCS 0x989680 ;  /* 0x009896800000895d */ /* 0x008fea0003900000 */
[----:B------:R-:W3:Y:S02]  /*aff0*/  @!P0 SYNCS.PHASECHK.TRANS64 P0, [R5+URZ], R0 ;  /* 0x00000000050085a7 */ /* 0x000ee4000800007f */
[----:B---3--:R-:W-:Y:S05]  /*b000*/  @!P0 BRA `(.L_x_97) ;  /* 0xfffffffc00f08947 */ /* 0x008fea000383ffff */
.L_x_81:
[----:B------:R-:W-:Y:S05]  /*b010*/  BSYNC B0 ;  /* 0x0000000000007941 */ /* 0x000fea0003800000 */
.L_x_80:
[----:B------:R-:W-:Y:S05]  /*b020*/  EXIT ;  /* 0x000000000000794d */ /* 0x000fea0003800000 */
.L_x_22:
[----:B-1----:R1:W2:Y:S02]  /*b030*/  SYNCS.PHASECHK.TRANS64.TRYWAIT P1, [R3+URZ], R0 ;  /* 0x00000000030075a7 */ /* 0x0022a4000802017f */
[----:B--2---:R-:W-:Y:S05]  /*b040*/  @!P1 NANOSLEEP.SYNCS 0x989680 ;  /* 0x009896800000995d */ /* 0x004fea0003900000 */
[----:B------:R-:W2:Y:S02]  /*b050*/  @!P1 SYNCS.PHASECHK.TRANS64 P1, [R3+URZ], R0 ;  /* 0x00000000030095a7 */ /* 0x000ea4000802007f */
[----:B--2---:R-:W-:Y:S05]  /*b060*/  @!P1 BRA `(.L_x_22) ;  /* 0xfffffffc00f09947 */ /* 0x004fea000383ffff */
[----:B------:R-:W-:Y:S05]  /*b070*/  BRA `(.L_x_21) ;  /* 0xffffff6800187947 */ /* 0x000fea000383ffff */
.L_x_27:
[----:B-1----:R-:W-:-:S04]  /*b080*/  IMAD.U32 R5, RZ, RZ, UR4 ;  /* 0x00000004ff057e24 */ /* 0x002fc8000f8e00ff */
[----:B------:R1:W2:Y:S03]  /*b090*/  SYNCS.PHASECHK.TRANS64.TRYWAIT P1, [R5+URZ], R4 ;  /* 0x00000004050075a7 */ /* 0x0002a6000802017f */
[----:B--2---:R-:W-:Y:S05]  /*b0a0*/  @!P1 NANOSLEEP.SYNCS 0x989680 ;  /* 0x009896800000995d */ /* 0x004fea0003900000 */
[----:B------:R-:W2:Y:S02]  /*b0b0*/  @!P1 SYNCS.PHASECHK.TRANS64 P1, [R5+URZ], R4 ;  /* 0x00000004050095a7 */ /* 0x000ea4000802007f */
[----:B--2---:R-:W-:Y:S05]  /*b0c0*/  @!P1 BRA `(.L_x_27) ;  /* 0xfffffffc00ec9947 */ /* 0x004fea000383ffff */
[----:B------:R-:W-:Y:S05]  /*b0d0*/  BRA `(.L_x_26) ;  /* 0xffffff6c00c87947 */ /* 0x000fea000383ffff */
.L_x_68:
[----:B------:R-:W-:Y:S01]  /*b0e0*/  BSSY B1, `(.L_x_98) ;  /* 0x0000006000017945 */ /* 0x000fe20003800000 */
[----:B------:R-:W-:-:S07]  /*b0f0*/  IMAD.MOV.U32 R15, RZ, RZ, -0x1 ;  /* 0xffffffffff0f7424 */ /* 0x000fce00078e00ff */
[----:B------:R-:W-:Y:S05]  /*b100*/  WARPSYNC.COLLECTIVE R15, `(.L_x_99) ;  /* 0x000000000f0c7348 */ /* 0x000fea0003c00000 */
[----:B------:R-:W-:Y:S02]  /*b110*/  ELECT P6, UR62, PT ;  /* 0x00000000003e782f */ /* 0x000fe400038c0000 */
[----:B------:R-:W-:Y:S01]  /*b120*/  MOV R14, UR62 ;  /* 0x0000003e000e7c02 */ /* 0x000fe20008000f00 */
[----:B------:R-:W-:Y:S10]  /*b130*/  ENDCOLLECTIVE ;  /* 0x000000000000791b */ /* 0x000ff40003800000 */
.L_x_99:
[----:B------:R-:W-:Y:S05]  /*b140*/  BSYNC B1 ;  /* 0x0000000000017941 */ /* 0x000fea0003800000 */
.L_x_98:
[----:B------:R-:W-:Y:S05]  /*b150*/  BRA `(.L_x_100) ;  /* 0xffffffe800ac7947 */ /* 0x000fea000383ffff */
.L_x_71:
[----:B-1----:R1:W2:Y:S02]  /*b160*/  SYNCS.PHASECHK.TRANS64.TRYWAIT P0, [R23+URZ+0x78], R14 ;  /* 0x0000780e170075a7 */ /* 0x0022a4000800017f */
[----:B--2---:R-:W-:Y:S05]  /*b170*/  @!P0 NANOSLEEP.SYNCS 0x989680 ;  /* 0x009896800000895d */ /* 0x004fea0003900000 */
[----:B------:R-:W2:Y:S02]  /*b180*/  @!P0 SYNCS.PHASECHK.TRANS64 P0, [R23+URZ+0x78], R14 ;  /* 0x0000780e170085a7 */ /* 0x000ea4000800007f */
[----:B--2---:R-:W-:Y:S05]  /*b190*/  @!P0 BRA `(.L_x_71) ;  /* 0xfffffffc00f08947 */ /* 0x004fea000383ffff */
[----:B------:R-:W-:Y:S05]  /*b1a0*/  BRA `(.L_x_101) ;  /* 0xffffffe800e87947 */ /* 0x000fea000383ffff */
.L_x_79:
[----:B------:R-:W-:Y:S01]  /*b1b0*/  BSSY B0, `(.L_x_102) ;  /* 0x0000006000007945 */ /* 0x000fe20003800000 */
[----:B------:R-:W-:-:S07]  /*b1c0*/  IMAD.MOV.U32 R15, RZ, RZ, -0x1 ;  /* 0xffffffffff0f7424 */ /* 0x000fce00078e00ff */
[----:B------:R-:W-:Y:S05]  /*b1d0*/  WARPSYNC.COLLECTIVE R15, `(.L_x_103) ;  /* 0x000000000f0c7348 */ /* 0x000fea0003c00000 */
[----:B------:R-:W-:Y:S02]  /*b1e0*/  ELECT P6, UR62, PT ;  /* 0x00000000003e782f */ /* 0x000fe400038c0000 */
[----:B------:R-:W-:Y:S01]  /*b1f0*/  MOV R14, UR62 ;  /* 0x0000003e000e7c02 */ /* 0x000fe20008000f00 */
[----:B------:R-:W-:Y:S10]  /*b200*/  ENDCOLLECTIVE ;  /* 0x000000000000791b */ /* 0x000ff40003800000 */
.L_x_103:
[----:B------:R-:W-:Y:S05]  /*b210*/  BSYNC B0 ;  /* 0x0000000000007941 */ /* 0x000fea0003800000 */
.L_x_102:
[----:B------:R-:W-:Y:S05]  /*b220*/  BRA `(.L_x_104) ;  /* 0xfffffff400407947 */ /* 0x000fea000383ffff */
.L_x_83:
[----:B0-----:R0:W1:Y:S02]  /*b230*/  SYNCS.PHASECHK.TRANS64.TRYWAIT P0, [R7+URZ], R2 ;  /* 0x00000002070075a7 */ /* 0x001064000800017f */
[----:B-1----:R-:W-:Y:S05]  /*b240*/  @!P0 NANOSLEEP.SYNCS 0x989680 ;  /* 0x009896800000895d */ /* 0x002fea0003900000 */
[----:B------:R-:W1:Y:S02]  /*b250*/  @!P0 SYNCS.PHASECHK.TRANS64 P0, [R7+URZ], R2 ;  /* 0x00000002070085a7 */ /* 0x000e64000800007f */
[----:B-1----:R-:W-:Y:S05]  /*b260*/  @!P0 BRA `(.L_x_83) ;  /* 0xfffffffc00f08947 */ /* 0x002fea000383ffff */
[----:B------:R-:W-:Y:S05]  /*b270*/  BRA `(.L_x_105) ;  /* 0xfffffff400807947 */ /* 0x000fea000383ffff */
.L_x_84:
[----:B0-----:R0:W1:Y:S02]  /*b280*/  SYNCS.PHASECHK.TRANS64.TRYWAIT P0, [R6+URZ], R3 ;  /* 0x00000003060075a7 */ /* 0x001064000800017f */
[----:B-1----:R-:W-:Y:S05]  /*b290*/  @!P0 NANOSLEEP.SYNCS 0x989680 ;  /* 0x009896800000895d */ /* 0x002fea0003900000 */
[----:B------:R-:W1:Y:S02]  /*b2a0*/  @!P0 SYNCS.PHASECHK.TRANS64 P0, [R6+URZ], R3 ;  /* 0x00000003060085a7 */ /* 0x000e64000800007f */
[----:B-1----:R-:W-:Y:S05]  /*b2b0*/  @!P0 BRA `(.L_x_84) ;  /* 0xfffffffc00f08947 */ /* 0x002fea000383ffff */
[----:B------:R-:W-:Y:S05]  /*b2c0*/  BRA `(.L_x_106) ;  /* 0xfffffff400907947 */ /* 0x000fea000383ffff */
.L_x_85:
[----:B0-----:R0:W1:Y:S02]  /*b2d0*/  SYNCS.PHASECHK.TRANS64.TRYWAIT P0, [R7+URZ], R4 ;  /* 0x00000004070075a7 */ /* 0x001064000800017f */
[----:B-1----:R-:W-:Y:S05]  /*b2e0*/  @!P0 NANOSLEEP.SYNCS 0x989680 ;  /* 0x009896800000895d */ /* 0x002fea0003900000 */
[----:B------:R-:W1:Y:S02]  /*b2f0*/  @!P0 SYNCS.PHASECHK.TRANS64 P0, [R7+URZ], R4 ;  /* 0x00000004070085a7 */ /* 0x000e64000800007f */
[----:B-1----:R-:W-:Y:S05]  /*b300*/  @!P0 BRA `(.L_x_85) ;  /* 0xfffffffc00f08947 */ /* 0x002fea000383ffff */
[----:B------:R-:W-:Y:S05]  /*b310*/  BRA `(.L_x_107) ;  /* 0xfffffff400a07947 */ /* 0x000fea000383ffff */
.L_x_86:
[----:B0-----:R0:W1:Y:S02]  /*b320*/  SYNCS.PHASECHK.TRANS64.TRYWAIT P0, [R6+URZ], R3 ;  /* 0x00000003060075a7 */ /* 0x001064000800017f */
[----:B-1----:R-:W-:Y:S05]  /*b330*/  @!P0 NANOSLEEP.SYNCS 0x989680 ;  /* 0x009896800000895d */ /* 0x002fea0003900000 */
[----:B------:R-:W1:Y:S02]  /*b340*/  @!P0 SYNCS.PHASECHK.TRANS64 P0, [R6+URZ], R3 ;  /* 0x00000003060085a7 */ /* 0x000e64000800007f */
[----:B-1----:R-:W-:Y:S05]  /*b350*/  @!P0 BRA `(.L_x_86) ;  /* 0xfffffffc00f08947 */ /* 0x002fea000383ffff */
[----:B------:R-:W-:Y:S05]  /*b360*/  BRA `(.L_x_108) ;  /* 0xfffffff400b07947 */ /* 0x000fea000383ffff */
.L_x_87:
[----:B0-----:R0:W1:Y:S02]  /*b370*/  SYNCS.PHASECHK.TRANS64.TRYWAIT P0, [R7+URZ], R4 ;  /* 0x00000004070075a7 */ /* 0x001064000800017f */
[----:B-1----:R-:W-:Y:S05]  /*b380*/  @!P0 NANOSLEEP.SYNCS 0x989680 ;  /* 0x009896800000895d */ /* 0x002fea0003900000 */
[----:B------:R-:W1:Y:S02]  /*b390*/  @!P0 SYNCS.PHASECHK.TRANS64 P0, [R7+URZ], R4 ;  /* 0x00000004070085a7 */ /* 0x000e64000800007f */
[----:B-1----:R-:W-:Y:S05]  /*b3a0*/  @!P0 BRA `(.L_x_87) ;  /* 0xfffffffc00f08947 */ /* 0x002fea000383ffff */
[----:B------:R-:W-:Y:S05]  /*b3b0*/  BRA `(.L_x_109) ;  /* 0xfffffff400c07947 */ /* 0x000fea000383ffff */
.L_x_88:
[----:B0-----:R0:W1:Y:S02]  /*b3c0*/  SYNCS.PHASECHK.TRANS64.TRYWAIT P0, [R6+URZ], R3 ;  /* 0x00000003060075a7 */ /* 0x001064000800017f */
[----:B-1----:R-:W-:Y:S05]  /*b3d0*/  @!P0 NANOSLEEP.SYNCS 0x989680 ;  /* 0x009896800000895d */ /* 0x002fea0003900000 */
[----:B------:R-:W1:Y:S02]  /*b3e0*/  @!P0 SYNCS.PHASECHK.TRANS64 P0, [R6+URZ], R3 ;  /* 0x00000003060085a7 */ /* 0x000e64000800007f */
[----:B-1----:R-:W-:Y:S05]  /*b3f0*/  @!P0 BRA `(.L_x_88) ;  /* 0xfffffffc00f08947 */ /* 0x002fea000383ffff */
[----:B------:R-:W-:Y:S05]  /*b400*/  BRA `(.L_x_110) ;  /* 0xfffffff400d07947 */ /* 0x000fea000383ffff */
.L_x_89:
[----:B0-----:R0:W1:Y:S02]  /*b410*/  SYNCS.PHASECHK.TRANS64.TRYWAIT P0, [R7+URZ], R4 ;  /* 0x00000004070075a7 */ /* 0x001064000800017f */
[----:B-1----:R-:W-:Y:S05]  /*b420*/  @!P0 NANOSLEEP.SYNCS 0x989680 ;  /* 0x009896800000895d */ /* 0x002fea0003900000 */
[----:B------:R-:W1:Y:S02]  /*b430*/  @!P0 SYNCS.PHASECHK.TRANS64 P0, [R7+URZ], R4 ;  /* 0x00000004070085a7 */ /* 0x000e64000800007f */
[----:B-1----:R-:W-:Y:S05]  /*b440*/  @!P0 BRA `(.L_x_89) ;  /* 0xfffffffc00f08947 */ /* 0x002fea000383ffff */
[----:B------:R-:W-:Y:S05]  /*b450*/  BRA `(.L_x_111) ;  /* 0xfffffff400e07947 */ /* 0x000fea000383ffff */
.L_x_90:
[----:B0-----:R0:W1:Y:S02]  /*b460*/  SYNCS.PHASECHK.TRANS64.TRYWAIT P0, [R6+URZ], R3 ;  /* 0x00000003060075a7 */ /* 0x001064000800017f */
[----:B-1----:R-:W-:Y:S05]  /*b470*/  @!P0 NANOSLEEP.SYNCS 0x989680 ;  /* 0x009896800000895d */ /* 0x002fea0003900000 */
[----:B------:R-:W1:Y:S02]  /*b480*/  @!P0 SYNCS.PHASECHK.TRANS64 P0, [R6+URZ], R3 ;  /* 0x00000003060085a7 */ /* 0x000e64000800007f */
[----:B-1----:R-:W-:Y:S05]  /*b490*/  @!P0 BRA `(.L_x_90) ;  /* 0xfffffffc00f08947 */ /* 0x002fea000383ffff */
[----:B------:R-:W-:Y:S05]  /*b4a0*/  BRA `(.L_x_112) ;  /* 0xfffffff400f07947 */ /* 0x000fea000383ffff */
.L_x_91:
[----:B0-----:R0:W1:Y:S02]  /*b4b0*/  SYNCS.PHASECHK.TRANS64.TRYWAIT P0, [R7+URZ], R4 ;  /* 0x00000004070075a7 */ /* 0x001064000800017f */
[----:B-1----:R-:W-:Y:S05]  /*b4c0*/  @!P0 NANOSLEEP.SYNCS 0x989680 ;  /* 0x009896800000895d */ /* 0x002fea0003900000 */
[----:B------:R-:W1:Y:S02]  /*b4d0*/  @!P0 SYNCS.PHASECHK.TRANS64 P0, [R7+URZ], R4 ;  /* 0x00000004070085a7 */ /* 0x000e64000800007f */
[----:B-1----:R-:W-:Y:S05]  /*b4e0*/  @!P0 BRA `(.L_x_91) ;  /* 0xfffffffc00f08947 */ /* 0x002fea000383ffff */
[----:B------:R-:W-:Y:S05]  /*b4f0*/  BRA `(.L_x_113) ;  /* 0xfffffff800007947 */ /* 0x000fea000383ffff */
.L_x_92:
[----:B0-----:R0:W1:Y:S02]  /*b500*/  SYNCS.PHASECHK.TRANS64.TRYWAIT P0, [R6+URZ], R3 ;  /* 0x00000003060075a7 */ /* 0x001064000800017f */
[----:B-1----:R-:W-:Y:S05]  /*b510*/  @!P0 NANOSLEEP.SYNCS 0x989680 ;  /* 0x009896800000895d */ /* 0x002fea0003900000 */
[----:B------:R-:W1:Y:S02]  /*b520*/  @!P0 SYNCS.PHASECHK.TRANS64 P0, [R6+URZ], R3 ;  /* 0x00000003060085a7 */ /* 0x000e64000800007f */
[----:B-1----:R-:W-:Y:S05]  /*b530*/  @!P0 BRA `(.L_x_92) ;  /* 0xfffffffc00f08947 */ /* 0x002fea000383ffff */
[----:B------:R-:W-:Y:S05]  /*b540*/  BRA `(.L_x_114) ;  /* 0xfffffff800107947 */ /* 0x000fea000383ffff */
.L_x_93:
[----:B0-----:R0:W1:Y:S02]  /*b550*/  SYNCS.PHASECHK.TRANS64.TRYWAIT P0, [R7+URZ], R4 ;  /* 0x00000004070075a7 */ /* 0x001064000800017f */
[----:B-1----:R-:W-:Y:S05]  /*b560*/  @!P0 NANOSLEEP.SYNCS 0x989680 ;  /* 0x009896800000895d */ /* 0x002fea0003900000 */
[----:B------:R-:W1:Y:S02]  /*b570*/  @!P0 SYNCS.PHASECHK.TRANS64 P0, [R7+URZ], R4 ;  /* 0x00000004070085a7 */ /* 0x000e64000800007f */
[----:B-1----:R-:W-:Y:S05]  /*b580*/  @!P0 BRA `(.L_x_93) ;  /* 0xfffffffc00f08947 */ /* 0x002fea000383ffff */
[----:B------:R-:W-:Y:S05]  /*b590*/  BRA `(.L_x_115) ;  /* 0xfffffff800207947 */ /* 0x000fea000383ffff */
.L_x_94:
[----:B0-----:R0:W1:Y:S02]  /*b5a0*/  SYNCS.PHASECHK.TRANS64.TRYWAIT P0, [R6+URZ], R3 ;  /* 0x00000003060075a7 */ /* 0x001064000800017f */
[----:B-1----:R-:W-:Y:S05]  /*b5b0*/  @!P0 NANOSLEEP.SYNCS 0x989680 ;  /* 0x009896800000895d */ /* 0x002fea0003900000 */
[----:B------:R-:W1:Y:S02]  /*b5c0*/  @!P0 SYNCS.PHASECHK.TRANS64 P0, [R6+URZ], R3 ;  /* 0x00000003060085a7 */ /* 0x000e64000800007f */
[----:B-1----:R-:W-:Y:S05]  /*b5d0*/  @!P0 BRA `(.L_x_94) ;  /* 0xfffffffc00f08947 */ /* 0x002fea000383ffff */
[----:B------:R-:W-:Y:S05]  /*b5e0*/  BRA `(.L_x_116) ;  /* 0xfffffff800307947 */ /* 0x000fea000383ffff */
.L_x_95:
[----:B0-----:R0:W1:Y:S02]  /*b5f0*/  SYNCS.PHASECHK.TRANS64.TRYWAIT P0, [R7+URZ], R4 ;  /* 0x00000004070075a7 */ /* 0x001064000800017f */
[----:B-1----:R-:W-:Y:S05]  /*b600*/  @!P0 NANOSLEEP.SYNCS 0x989680 ;  /* 0x009896800000895d */ /* 0x002fea0003900000 */
[----:B------:R-:W1:Y:S02]  /*b610*/  @!P0 SYNCS.PHASECHK.TRANS64 P0, [R7+URZ], R4 ;  /* 0x00000004070085a7 */ /* 0x000e64000800007f */
[----:B-1----:R-:W-:Y:S05]  /*b620*/  @!P0 BRA `(.L_x_95) ;  /* 0xfffffffc00f08947 */ /* 0x002fea000383ffff */
[----:B------:R-:W-:Y:S05]  /*b630*/  BRA `(.L_x_117) ;  /* 0xfffffff800407947 */ /* 0x000fea000383ffff */
.L_x_96:
[----:B-1----:R1:W2:Y:S02]  /*b640*/  SYNCS.PHASECHK.TRANS64.TRYWAIT P0, [R6+URZ], R3 ;  /* 0x00000003060075a7 */ /* 0x0022a4000800017f */
[----:B--2---:R-:W-:Y:S05]  /*b650*/  @!P0 NANOSLEEP.SYNCS 0x989680 ;  /* 0x009896800000895d */ /* 0x004fea0003900000 */
[----:B------:R-:W2:Y:S02]  /*b660*/  @!P0 SYNCS.PHASECHK.TRANS64 P0, [R6+URZ], R3 ;  /* 0x00000003060085a7 */ /* 0x000ea4000800007f */
[----:B--2---:R-:W-:Y:S05]  /*b670*/  @!P0 BRA `(.L_x_96) ;  /* 0xfffffffc00f08947 */ /* 0x004fea000383ffff */
[----:B------:R-:W-:Y:S05]  /*b680*/  BRA `(.L_x_118) ;  /* 0xfffffff800487947 */ /* 0x000fea000383ffff */
.L_x_119:
[----:B------:R-:W-:-:S00]  /*b690*/  BRA `(.L_x_119) ;  /* 0xfffffffc00fc7947 */ /* 0x000fc0000383ffff */
[----:B------:R-:W-:-:S00]  /*b6a0*/  NOP ;  /* 0x0000000000007918 */ /* 0x000fc00000000000 */
        /* <DEDUP_REMOVED lines=13> */
.L_x_120:


//--------------------- .nv.global.init           --------------------------
	.section	.nv.global.init,"aw",@progbits
.nv.global.init:
	.type		$str$22,@object
	.size		$str$22,($str$23 - $str$22)
$str$22:
        /*0000*/ 	.byte	0x6b, 0x5f, 0x74, 0x69, 0x6c, 0x65, 0x5f, 0x63, 0x6f, 0x75, 0x6e, 0x74, 0x20, 0x3e, 0x3d, 0x20
        /*0010*/ 	.byte	0x31, 0x00
	.type		$str$23,@object
	.size		$str$23,(__unnamed_1 - $str$23)
$str$23:
        /*0012*/ 	.byte	0x2f, 0x74, 0x6d, 0x70, 0x2f, 0x63, 0x75, 0x74, 0x6c, 0x61, 0x73, 0x73, 0x5f, 0x73, 0x77, 0x65
        /*0022*/ 	.byte	0x65, 0x70, 0x5f, 0x73, 0x72, 0x63, 0x2f, 0x69, 0x6e, 0x63, 0x6c, 0x75, 0x64, 0x65, 0x2f, 0x63
        /*0032*/ 	.byte	0x75, 0x74, 0x6c, 0x61, 0x73, 0x73, 0x2f, 0x67, 0x65, 0x6d, 0x6d, 0x2f, 0x63, 0x6f, 0x6c, 0x6c
        /*0042*/ 	.byte	0x65, 0x63, 0x74, 0x69, 0x76, 0x65, 0x2f, 0x73, 0x6d, 0x39, 0x30, 0x5f, 0x6d, 0x6d, 0x61, 0x5f
        /*0052*/ 	.byte	0x74, 0x6d, 0x61, 0x5f, 0x67, 0x6d, 0x6d, 0x61, 0x5f, 0x73, 0x73, 0x5f, 0x77, 0x61, 0x72, 0x70
        /*0062*/ 	.byte	0x73, 0x70, 0x65, 0x63, 0x69, 0x61, 0x6c, 0x69, 0x7a, 0x65, 0x64, 0x2e, 0x68, 0x70, 0x70, 0x00
	.type		__unnamed_1,@object
	.size		__unnamed_1,(.L_0 - __unnamed_1)
__unnamed_1:
        /*0072*/ 	.byte	0x76, 0x6f, 0x69, 0x64, 0x20, 0x63, 0x75, 0x74, 0x6c, 0x61, 0x73, 0x73, 0x3a, 0x3a, 0x67, 0x65
        /* <DEDUP_REMOVED lines=172> */
        /*0b42*/ 	.byte	0x64, 0x65, 0x6e, 0x74, 0x69, 0x74, 0x79, 0x5d, 0x00
.L_0:


//--------------------- .nv.shared._ZN7cutlass13device_kernelINS_4gemm6kernel13GemmUniversalIN4cute5tupleIJiiiiEEENS1_10collective13CollectiveMmaINS1_34MainloopSm90TmaGmmaWarpSpecializedILi15ENS5_IJNS4_1CILi2EEENSA_ILi1EEESC_EEENS1_35KernelTmaWarpSpecializedCooperativeEEENS5_IJNSA_ILi384EEENSA_ILi80EEENSA_ILi32EEEEEEaNS5_IJlSC_lEEEaSK_NS4_8TiledMMAINS4_8MMA_AtomIJNS4_4SM904GMMA26MMA_64x16x32_S32S8S8_SS_TNEEEENS4_6LayoutISD_NS5_IJSC_NSA_ILi0EEESS_EEEEENS5_IJNS4_10UnderscoreESV_SV_EEEEENS4_13SM90_TMA_LOADENS4_14ComposedLayoutINS4_7SwizzleILi1ELi4ELi3EEENS4_18smem_ptr_flag_bitsILi8EEENSR_INS5_IJNSA_ILi8EEESI_EEENS5_IJSI_SC_EEEEEEEvNS4_8identityENS4_23SM90_TMA_LOAD_MULTICASTES18_vS19_EENS_8epilogue10collective6detail29Sm90TmaWarpSpecializedAdapterINS1D_15DefaultEpilogueIaSK_SK_NS1C_6thread17LinearCombinationIaLi1EiiLNS1H_9ScaleType4KindE0ELNS_15FloatRoundStyleE2EaEENS1_15EpilogueDefaultEEEEEvvEEEEvNT_6ParamsE --------------------------
	.section	.nv.shared._ZN7cutlass13device_kernelINS_4gemm6kernel13GemmUniversalIN4cute5tupleIJiiiiEEENS1_10collective13CollectiveMmaINS1_34MainloopSm90TmaGmmaWarpSpecializedILi15ENS5_IJNS4_1CILi2EEENSA_ILi1EEESC_EEENS1_35KernelTmaWarpSpecializedCooperativeEEENS5_IJNSA_ILi384EEENSA_ILi80EEENSA_ILi32EEEEEEaNS5_IJlSC_lEEEaSK_NS4_8TiledMMAINS4_8MMA_AtomIJNS4_4SM904GMMA26MMA_64x16x32_S32S8S8_SS_TNEEEENS4_6LayoutISD_NS5_IJSC_NSA_ILi0EEESS_EEEEENS5_IJNS4_10UnderscoreESV_SV_EEEEENS4_13SM90_TMA_LOADENS4_14ComposedLayoutINS4_7SwizzleILi1ELi4ELi3EEENS4_18smem_ptr_flag_bitsILi8EEENSR_INS5_IJNSA_ILi8EEESI_EEENS5_IJSI_SC_EEEEEEEvNS4_8identityENS4_23SM90_TMA_LOAD_MULTICASTES18_vS19_EENS_8epilogue10collective6detail29Sm90TmaWarpSpecializedAdapterINS1D_15DefaultEpilogueIaSK_SK_NS1C_6thread17LinearCombinationIaLi1EiiLNS1H_9ScaleType4KindE0ELNS_15FloatRoundStyleE2EaEENS1_15EpilogueDefaultEEEEEvvEEEEvNT_6ParamsE,"aw",@nobits
	.sectionflags	@""
	.align	16
	.zero		1024


//--------------------- .nv.shared.reserved.0     --------------------------
	.section	.nv.shared.reserved.0,"aw",@nobits
	.weak		__nv_reservedSMEM_offset_0_alias
	.size		__nv_reservedSMEM_offset_0_alias, 0, 0
	.other		__nv_reservedSMEM_offset_0_alias,@"STO_CUDA_RESERVED_SHARED STV_DEFAULT"
__nv_reservedSMEM_offset_0_alias:
	.zero		0


//--------------------- .nv.global                --------------------------
	.section	.nv.global,"aw",@nobits
.nv.global:
	.type		_ZN40_INTERNAL_999624f5_4_k_cu_db57f87f_126104cute1_E,@object
	.size		_ZN40_INTERNAL_999624f5_4_k_cu_db57f87f_126104cute1_E,(_ZN40_INTERNAL_999624f5_4_k_cu_db57f87f_126104cuda3std3__45__cpo6cbeginE - _ZN40_INTERNAL_999624f5_4_k_cu_db57f87f_126104cute1_E)
_ZN40_INTERNAL_999624f5_4_k_cu_db57f87f_126104cute1_E:
	.zero		1
	.type		_ZN40_INTERNAL_999624f5_4_k_cu_db57f87f_126104cuda3std3__45__cpo6cbeginE,@object
	.size		_ZN40_INTERNAL_999624f5_4_k_cu_db57f87f_126104cuda3std3__45__cpo6cbeginE,(_ZN40_INTERNAL_999624f5_4_k_cu_db57f87f_126104cuda3std3__48in_placeE - _ZN40_INTERNAL_999624f5_4_k_cu_db57f87f_126104cuda3std3__45__cpo6cbeginE)
_ZN40_INTERNAL_999624f5_4_k_cu_db57f87f_126104cuda3std3__45__cpo6cbeginE:
	.zero		1
	.type		_ZN40_INTERNAL_999624f5_4_k_cu_db57f87f_126104cuda3std3__48in_placeE,@object
	.size		_ZN40_INTERNAL_999624f5_4_k_cu_db57f87f_126104cuda3std3__48in_placeE,(_ZN40_INTERNAL_999624f5_4_k_cu_db57f87f_126104cuda3std6ranges3__45__cpo9iter_moveE - _ZN40_INTERNAL_999624f5_4_k_cu_db57f87f_126104cuda3std3__48in_placeE)
_ZN40_INTERNAL_999624f5_4_k_cu_db57f87f_126104cuda3std3__48in_placeE:
	.zero		1
	.type		_ZN40_INTERNAL_999624f5_4_k_cu_db57f87f_126104cuda3std6ranges3__45__cpo9iter_moveE,@object
	.size		_ZN40_INTERNAL_999624f5_4_k_cu_db57f87f_126104cuda3std6ranges3__45__cpo9iter_moveE,(_ZN40_INTERNAL_999624f5_4_k_cu_db57f87f_126104cuda3std3__45__cpo5beginE - _ZN40_INTERNAL_999624f5_4_k_cu_db57f87f_126104cuda3std6ranges3__45__cpo9iter_moveE)
_ZN40_INTERNAL_999624f5_4_k_cu_db57f87f_126104cuda3std6ranges3__45__cpo9iter_moveE:
	.zero		1
	.type		_ZN40_INTERNAL_999624f5_4_k_cu_db57f87f_126104cuda3std3__45__cpo5beginE,@object
	.size		_ZN40_INTERNAL_999624f5_4_k_cu_db57f87f_126104cuda3std3__45__cpo5beginE,(_ZN40_INTERNAL_999624f5_4_k_cu_db57f87f_126104cuda3std3__442_GLOBAL__N__999624f5_4_k_cu_db57f87f_126106ignoreE - _ZN40_INTERNAL_999624f5_4_k_cu_db57f87f_126104cuda3std3__45__cpo5beginE)
_ZN40_INTERNAL_999624f5_4_k_cu_db57f87f_126104cuda3std3__45__cpo5beginE:
	.zero		1
	.type		_ZN40_INTERNAL_999624f5_4_k_cu_db57f87f_126104cuda3std3__442_GLOBAL__N__999624f5_4_k_cu_db57f87f_126106ignoreE,@object
	.size		_ZN40_INTERNAL_999624f5_4_k_cu_db57f87f_126104cuda3std3__442_GLOBAL__N__999624f5_4_k_cu_db57f87f_126106ignoreE,(_ZN40_INTERNAL_999624f5_4_k_cu_db57f87f_126104cute7productE - _ZN40_INTERNAL_999624f5_4_k_cu_db57f87f_126104cuda3std3__442_GLOBAL__N__999624f5_4_k_cu_db57f87f_126106ignoreE)
_ZN40_INTERNAL_999624f5_4_k_cu_db57f87f_126104cuda3std3__442_GLOBAL__N__999624f5_4_k_cu_db57f87f_126106ignoreE:
	.zero		1
	.type		_ZN40_INTERNAL_999624f5_4_k_cu_db57f87f_126104cute7productE,@object
	.size		_ZN40_INTERNAL_999624f5_4_k_cu_db57f87f_126104cute7productE,(_ZN40_INTERNAL_999624f5_4_k_cu_db57f87f_126104cuda3std3__45__cpo3endE - _ZN40_INTERNAL_999624f5_4_k_cu_db57f87f_126104cute7productE)
_ZN40_INTERNAL_999624f5_4_k_cu_db57f87f_126104cute7productE:
	.zero		1
	.type		_ZN40_INTERNAL_999624f5_4_k_cu_db57f87f_126104cuda3std3__45__cpo3endE,@object
	.size		_ZN40_INTERNAL_999624f5_4_k_cu_db57f87f_126104cuda3std3__45__cpo3endE,(_ZN40_INTERNAL_999624f5_4_k_cu_db57f87f_126104cuda3std3__419piecewise_constructE - _ZN40_INTERNAL_999624f5_4_k_cu_db57f87f_126104cuda3std3__45__cpo3endE)
_ZN40_INTERNAL_999624f5_4_k_cu_db57f87f_126104cuda3std3__45__cpo3endE:
	.zero		1
	.type		_ZN40_INTERNAL_999624f5_4_k_cu_db57f87f_126104cuda3std3__419piecewise_constructE,@object
	.size		_ZN40_INTERNAL_999624f5_4_k_cu_db57f87f_126104cuda3std3__419piecewise_constructE,(_ZN40_INTERNAL_999624f5_4_k_cu_db57f87f_126104cuda3std3__45__cpo4cendE - _ZN40_INTERNAL_999624f5_4_k_cu_db57f87f_126104cuda3std3__419piecewise_constructE)
_ZN40_INTERNAL_999624f5_4_k_cu_db57f87f_126104cuda3std3__419piecewise_constructE:
	.zero		1
	.type		_ZN40_INTERNAL_999624f5_4_k_cu_db57f87f_126104cuda3std3__45__cpo4cendE,@object
	.size		_ZN40_INTERNAL_999624f5_4_k_cu_db57f87f_126104cuda3std3__45__cpo4cendE,(_ZN40_INTERNAL_999624f5_4_k_cu_db57f87f_126104cuda3std6ranges3__45__cpo4swapE - _ZN40_INTERNAL_999624f5_4_k_cu_db57f87f_126104cuda3std3__45__cpo4cendE)
_ZN40_INTERNAL_999624f5_4_k_cu_db57f87f_126104cuda3std3__45__cpo4cendE:
	.zero		1
	.type		_ZN40_INTERNAL_999624f5_4_k_cu_db57f87f_126104cuda3std6ranges3__45__cpo4swapE,@object
	.size		_ZN40_INTERNAL_999624f5_4_k_cu_db57f87f_126104cuda3std6ranges3__45__cpo4swapE,(.L_8 - _ZN40_INTERNAL_999624f5_4_k_cu_db57f87f_126104cuda3std6ranges3__45__cpo4swapE)
_ZN40_INTERNAL_999624f5_4_k_cu_db57f87f_126104cuda3std6ranges3__45__cpo4swapE:
	.zero		1
.L_8:


//--------------------- .nv.constant0._ZN7cutlass13device_kernelINS_4gemm6kernel13GemmUniversalIN4cute5tupleIJiiiiEEENS1_10collective13CollectiveMmaINS1_34MainloopSm90TmaGmmaWarpSpecializedILi15ENS5_IJNS4_1CILi2EEENSA_ILi1EEESC_EEENS1_35KernelTmaWarpSpecializedCooperativeEEENS5_IJNSA_ILi384EEENSA_ILi80EEENSA_ILi32EEEEEEaNS5_IJlSC_lEEEaSK_NS4_8TiledMMAINS4_8MMA_AtomIJNS4_4SM904GMMA26MMA_64x16x32_S32S8S8_SS_TNEEEENS4_6LayoutISD_NS5_IJSC_NSA_ILi0EEESS_EEEEENS5_IJNS4_10UnderscoreESV_SV_EEEEENS4_13SM90_TMA_LOADENS4_14ComposedLayoutINS4_7SwizzleILi1ELi4ELi3EEENS4_18smem_ptr_flag_bitsILi8EEENSR_INS5_IJNSA_ILi8EEESI_EEENS5_IJSI_SC_EEEEEEEvNS4_8identityENS4_23SM90_TMA_LOAD_MULTICASTES18_vS19_EENS_8epilogue10collective6detail29Sm90TmaWarpSpecializedAdapterINS1D_15DefaultEpilogueIaSK_SK_NS1C_6thread17LinearCombinationIaLi1EiiLNS1H_9ScaleType4KindE0ELNS_15FloatRoundStyleE2EaEENS1_15EpilogueDefaultEEEEEvvEEEEvNT_6ParamsE --------------------------
	.section	.nv.constant0._ZN7cutlass13device_kernelINS_4gemm6kernel13GemmUniversalIN4cute5tupleIJiiiiEEENS1_10collective13CollectiveMmaINS1_34MainloopSm90TmaGmmaWarpSpecializedILi15ENS5_IJNS4_1CILi2EEENSA_ILi1EEESC_EEENS1_35KernelTmaWarpSpecializedCooperativeEEENS5_IJNSA_ILi384EEENSA_ILi80EEENSA_ILi32EEEEEEaNS5_IJlSC_lEEEaSK_NS4_8TiledMMAINS4_8MMA_AtomIJNS4_4SM904GMMA26MMA_64x16x32_S32S8S8_SS_TNEEEENS4_6LayoutISD_NS5_IJSC_NSA_ILi0EEESS_EEEEENS5_IJNS4_10UnderscoreESV_SV_EEEEENS4_13SM90_TMA_LOADENS4_14ComposedLayoutINS4_7SwizzleILi1ELi4ELi3EEENS4_18smem_ptr_flag_bitsILi8EEENSR_INS5_IJNSA_ILi8EEESI_EEENS5_IJSI_SC_EEEEEEEvNS4_8identityENS4_23SM90_TMA_LOAD_MULTICASTES18_vS19_EENS_8epilogue10collective6detail29Sm90TmaWarpSpecializedAdapterINS1D_15DefaultEpilogueIaSK_SK_NS1C_6thread17LinearCombinationIaLi1EiiLNS1H_9ScaleType4KindE0ELNS_15FloatRoundStyleE2EaEENS1_15EpilogueDefaultEEEEEvvEEEEvNT_6ParamsE,"a",@progbits
	.sectionflags	@""
	.align	4
.nv.constant0._ZN7cutlass13device_kernelINS_4gemm6kernel13GemmUniversalIN4cute5tupleIJiiiiEEENS1_10collective13CollectiveMmaINS1_34MainloopSm90TmaGmmaWarpSpecializedILi15ENS5_IJNS4_1CILi2EEENSA_ILi1EEESC_EEENS1_35KernelTmaWarpSpecializedCooperativeEEENS5_IJNSA_ILi384EEENSA_ILi80EEENSA_ILi32EEEEEEaNS5_IJlSC_lEEEaSK_NS4_8TiledMMAINS4_8MMA_AtomIJNS4_4SM904GMMA26MMA_64x16x32_S32S8S8_SS_TNEEEENS4_6LayoutISD_NS5_IJSC_NSA_ILi0EEESS_EEEEENS5_IJNS4_10UnderscoreESV_SV_EEEEENS4_13SM90_TMA_LOADENS4_14ComposedLayoutINS4_7SwizzleILi1ELi4ELi3EEENS4_18smem_ptr_flag_bitsILi8EEENSR_INS5_IJNSA_ILi8EEESI_EEENS5_IJSI_SC_EEEEEEEvNS4_8identityENS4_23SM90_TMA_LOAD_MULTICASTES18_vS19_EENS_8epilogue10collective6detail29Sm90TmaWarpSpecializedAdapterINS1D_15DefaultEpilogueIaSK_SK_NS1C_6thread17LinearCombinationIaLi1EiiLNS1H_9ScaleType4KindE0ELNS_15FloatRoundStyleE2EaEENS1_15EpilogueDefaultEEEEEvvEEEEvNT_6ParamsE:
	.zero		1664


//--------------------- SYMBOLS --------------------------

	.type		.nv.reservedSmem.offset0,@object
	.size		.nv.reservedSmem.offset0,0x4
	.type		__assertfail,@function
